//
// Generated by NVIDIA NVVM Compiler
//
// Compiler Build ID: CL-36424714
// Cuda compilation tools, release 13.0, V13.0.88
// Based on NVVM 20.0.0
//

.version 9.0
.target sm_100
.address_size 64

	// .globl	_Z6DBSCANPdPiS0_S0_S0_S0_S0_S0_P14IndexStructurePS2_S3_
.extern .func free
(
	.param .b64 free_param_0
)
;
// _ZZ6DBSCANPdPiS0_S0_S0_S0_S0_S0_P14IndexStructurePS2_S3_E7pointID has been demoted
// _ZZ6DBSCANPdPiS0_S0_S0_S0_S0_S0_P14IndexStructurePS2_S3_E14neighborBuffer has been demoted
// _ZZ6DBSCANPdPiS0_S0_S0_S0_S0_S0_P14IndexStructurePS2_S3_E13neighborCount has been demoted
// _ZZ6DBSCANPdPiS0_S0_S0_S0_S0_S0_P14IndexStructurePS2_S3_E7chainID has been demoted
// _ZZ6DBSCANPdPiS0_S0_S0_S0_S0_S0_P14IndexStructurePS2_S3_E5point has been demoted
// _ZZ6DBSCANPdPiS0_S0_S0_S0_S0_S0_P14IndexStructurePS2_S3_E17currentSeedLength has been demoted
// _ZZ18INDEXING_STRUCTUREPdPiS_S0_S0_P14IndexStructurePS2_S3_E7chainID has been demoted
.global .align 1 .b8 _ZN30_INTERNAL_b4db7c88_4_k_cu_main4cuda3std3__45__cpo5beginE[1];
.global .align 1 .b8 _ZN30_INTERNAL_b4db7c88_4_k_cu_main4cuda3std3__45__cpo3endE[1];
.global .align 1 .b8 _ZN30_INTERNAL_b4db7c88_4_k_cu_main4cuda3std3__45__cpo6cbeginE[1];
.global .align 1 .b8 _ZN30_INTERNAL_b4db7c88_4_k_cu_main4cuda3std3__45__cpo4cendE[1];
.global .align 1 .b8 _ZN30_INTERNAL_b4db7c88_4_k_cu_main4cuda3std3__45__cpo6rbeginE[1];
.global .align 1 .b8 _ZN30_INTERNAL_b4db7c88_4_k_cu_main4cuda3std3__45__cpo4rendE[1];
.global .align 1 .b8 _ZN30_INTERNAL_b4db7c88_4_k_cu_main4cuda3std3__45__cpo7crbeginE[1];
.global .align 1 .b8 _ZN30_INTERNAL_b4db7c88_4_k_cu_main4cuda3std3__45__cpo5crendE[1];
.global .align 1 .b8 _ZN30_INTERNAL_b4db7c88_4_k_cu_main4cuda3std3__432_GLOBAL__N__b4db7c88_4_k_cu_main6ignoreE[1];
.global .align 1 .b8 _ZN30_INTERNAL_b4db7c88_4_k_cu_main4cuda3std3__419piecewise_constructE[1];
.global .align 1 .b8 _ZN30_INTERNAL_b4db7c88_4_k_cu_main4cuda3std3__48in_placeE[1];
.global .align 1 .b8 _ZN30_INTERNAL_b4db7c88_4_k_cu_main4cuda3std3__420unreachable_sentinelE[1];
.global .align 1 .b8 _ZN30_INTERNAL_b4db7c88_4_k_cu_main4cuda3std3__47nulloptE[1];
.global .align 1 .b8 _ZN30_INTERNAL_b4db7c88_4_k_cu_main4cuda3std3__48unexpectE[1];
.global .align 1 .b8 _ZN30_INTERNAL_b4db7c88_4_k_cu_main4cuda3std6ranges3__45__cpo4swapE[1];
.global .align 1 .b8 _ZN30_INTERNAL_b4db7c88_4_k_cu_main4cuda3std6ranges3__45__cpo9iter_moveE[1];
.global .align 1 .b8 _ZN30_INTERNAL_b4db7c88_4_k_cu_main4cuda3std6ranges3__45__cpo5beginE[1];
.global .align 1 .b8 _ZN30_INTERNAL_b4db7c88_4_k_cu_main4cuda3std6ranges3__45__cpo3endE[1];
.global .align 1 .b8 _ZN30_INTERNAL_b4db7c88_4_k_cu_main4cuda3std6ranges3__45__cpo6cbeginE[1];
.global .align 1 .b8 _ZN30_INTERNAL_b4db7c88_4_k_cu_main4cuda3std6ranges3__45__cpo4cendE[1];
.global .align 1 .b8 _ZN30_INTERNAL_b4db7c88_4_k_cu_main4cuda3std6ranges3__45__cpo7advanceE[1];
.global .align 1 .b8 _ZN30_INTERNAL_b4db7c88_4_k_cu_main4cuda3std6ranges3__45__cpo9iter_swapE[1];
.global .align 1 .b8 _ZN30_INTERNAL_b4db7c88_4_k_cu_main4cuda3std6ranges3__45__cpo4nextE[1];
.global .align 1 .b8 _ZN30_INTERNAL_b4db7c88_4_k_cu_main4cuda3std6ranges3__45__cpo4prevE[1];
.global .align 1 .b8 _ZN30_INTERNAL_b4db7c88_4_k_cu_main4cuda3std6ranges3__45__cpo4dataE[1];
.global .align 1 .b8 _ZN30_INTERNAL_b4db7c88_4_k_cu_main4cuda3std6ranges3__45__cpo5cdataE[1];
.global .align 1 .b8 _ZN30_INTERNAL_b4db7c88_4_k_cu_main4cuda3std6ranges3__45__cpo4sizeE[1];
.global .align 1 .b8 _ZN30_INTERNAL_b4db7c88_4_k_cu_main4cuda3std6ranges3__45__cpo5ssizeE[1];
.global .align 1 .b8 _ZN30_INTERNAL_b4db7c88_4_k_cu_main4cuda3std6ranges3__45__cpo8distanceE[1];
.global .align 1 .b8 _ZN30_INTERNAL_b4db7c88_4_k_cu_main6thrust24THRUST_300001_SM_1000_NS8cuda_cub3parE[1];
.global .align 1 .b8 _ZN30_INTERNAL_b4db7c88_4_k_cu_main6thrust24THRUST_300001_SM_1000_NS8cuda_cub10par_nosyncE[1];
.global .align 1 .b8 _ZN30_INTERNAL_b4db7c88_4_k_cu_main6thrust24THRUST_300001_SM_1000_NS6system6detail10sequential3seqE[1];
.global .align 1 .b8 _ZN30_INTERNAL_b4db7c88_4_k_cu_main6thrust24THRUST_300001_SM_1000_NS6system3cpp3parE[1];
.global .align 1 .b8 _ZN30_INTERNAL_b4db7c88_4_k_cu_main6thrust24THRUST_300001_SM_1000_NS12placeholders2_1E[1];
.global .align 1 .b8 _ZN30_INTERNAL_b4db7c88_4_k_cu_main6thrust24THRUST_300001_SM_1000_NS12placeholders2_2E[1];
.global .align 1 .b8 _ZN30_INTERNAL_b4db7c88_4_k_cu_main6thrust24THRUST_300001_SM_1000_NS12placeholders2_3E[1];
.global .align 1 .b8 _ZN30_INTERNAL_b4db7c88_4_k_cu_main6thrust24THRUST_300001_SM_1000_NS12placeholders2_4E[1];
.global .align 1 .b8 _ZN30_INTERNAL_b4db7c88_4_k_cu_main6thrust24THRUST_300001_SM_1000_NS12placeholders2_5E[1];
.global .align 1 .b8 _ZN30_INTERNAL_b4db7c88_4_k_cu_main6thrust24THRUST_300001_SM_1000_NS12placeholders2_6E[1];
.global .align 1 .b8 _ZN30_INTERNAL_b4db7c88_4_k_cu_main6thrust24THRUST_300001_SM_1000_NS12placeholders2_7E[1];
.global .align 1 .b8 _ZN30_INTERNAL_b4db7c88_4_k_cu_main6thrust24THRUST_300001_SM_1000_NS12placeholders2_8E[1];
.global .align 1 .b8 _ZN30_INTERNAL_b4db7c88_4_k_cu_main6thrust24THRUST_300001_SM_1000_NS12placeholders2_9E[1];
.global .align 1 .b8 _ZN30_INTERNAL_b4db7c88_4_k_cu_main6thrust24THRUST_300001_SM_1000_NS12placeholders3_10E[1];
.global .align 1 .b8 _ZN30_INTERNAL_b4db7c88_4_k_cu_main6thrust24THRUST_300001_SM_1000_NS3seqE[1];
.global .align 1 .b8 _ZN30_INTERNAL_b4db7c88_4_k_cu_main6thrust24THRUST_300001_SM_1000_NS6deviceE[1];

.visible .entry _Z6DBSCANPdPiS0_S0_S0_S0_S0_S0_P14IndexStructurePS2_S3_(
	.param .u64 .ptr .align 1 _Z6DBSCANPdPiS0_S0_S0_S0_S0_S0_P14IndexStructurePS2_S3__param_0,
	.param .u64 .ptr .align 1 _Z6DBSCANPdPiS0_S0_S0_S0_S0_S0_P14IndexStructurePS2_S3__param_1,
	.param .u64 .ptr .align 1 _Z6DBSCANPdPiS0_S0_S0_S0_S0_S0_P14IndexStructurePS2_S3__param_2,
	.param .u64 .ptr .align 1 _Z6DBSCANPdPiS0_S0_S0_S0_S0_S0_P14IndexStructurePS2_S3__param_3,
	.param .u64 .ptr .align 1 _Z6DBSCANPdPiS0_S0_S0_S0_S0_S0_P14IndexStructurePS2_S3__param_4,
	.param .u64 .ptr .align 1 _Z6DBSCANPdPiS0_S0_S0_S0_S0_S0_P14IndexStructurePS2_S3__param_5,
	.param .u64 .ptr .align 1 _Z6DBSCANPdPiS0_S0_S0_S0_S0_S0_P14IndexStructurePS2_S3__param_6,
	.param .u64 .ptr .align 1 _Z6DBSCANPdPiS0_S0_S0_S0_S0_S0_P14IndexStructurePS2_S3__param_7,
	.param .u64 .ptr .align 1 _Z6DBSCANPdPiS0_S0_S0_S0_S0_S0_P14IndexStructurePS2_S3__param_8,
	.param .u64 .ptr .align 1 _Z6DBSCANPdPiS0_S0_S0_S0_S0_S0_P14IndexStructurePS2_S3__param_9,
	.param .u64 .ptr .align 1 _Z6DBSCANPdPiS0_S0_S0_S0_S0_S0_P14IndexStructurePS2_S3__param_10
)
{
	.local .align 16 .b8 	__local_depot0[16];
	.reg .b64 	%SP;
	.reg .b64 	%SPL;
	.reg .pred 	%p<55>;
	.reg .b32 	%r<138>;
	.reg .b64 	%rd<111>;
	.reg .b64 	%fd<17>;
	// demoted variable
	.shared .align 4 .u32 _ZZ6DBSCANPdPiS0_S0_S0_S0_S0_S0_P14IndexStructurePS2_S3_E7pointID;
	// demoted variable
	.shared .align 4 .b8 _ZZ6DBSCANPdPiS0_S0_S0_S0_S0_S0_P14IndexStructurePS2_S3_E14neighborBuffer[16];
	// demoted variable
	.shared .align 4 .u32 _ZZ6DBSCANPdPiS0_S0_S0_S0_S0_S0_P14IndexStructurePS2_S3_E13neighborCount;
	// demoted variable
	.shared .align 4 .u32 _ZZ6DBSCANPdPiS0_S0_S0_S0_S0_S0_P14IndexStructurePS2_S3_E7chainID;
	// demoted variable
	.shared .align 8 .b8 _ZZ6DBSCANPdPiS0_S0_S0_S0_S0_S0_P14IndexStructurePS2_S3_E5point[16];
	// demoted variable
	.shared .align 4 .u32 _ZZ6DBSCANPdPiS0_S0_S0_S0_S0_S0_P14IndexStructurePS2_S3_E17currentSeedLength;
	mov.u64 	%SPL, __local_depot0;
	ld.param.u64 	%rd31, [_Z6DBSCANPdPiS0_S0_S0_S0_S0_S0_P14IndexStructurePS2_S3__param_0];
	ld.param.u64 	%rd32, [_Z6DBSCANPdPiS0_S0_S0_S0_S0_S0_P14IndexStructurePS2_S3__param_1];
	ld.param.u64 	%rd33, [_Z6DBSCANPdPiS0_S0_S0_S0_S0_S0_P14IndexStructurePS2_S3__param_2];
	ld.param.u64 	%rd34, [_Z6DBSCANPdPiS0_S0_S0_S0_S0_S0_P14IndexStructurePS2_S3__param_3];
	ld.param.u64 	%rd35, [_Z6DBSCANPdPiS0_S0_S0_S0_S0_S0_P14IndexStructurePS2_S3__param_7];
	ld.param.u64 	%rd36, [_Z6DBSCANPdPiS0_S0_S0_S0_S0_S0_P14IndexStructurePS2_S3__param_10];
	cvta.to.global.u64 	%rd1, %rd31;
	cvta.to.global.u64 	%rd2, %rd32;
	cvta.to.global.u64 	%rd3, %rd35;
	cvta.to.global.u64 	%rd4, %rd36;
	cvta.to.global.u64 	%rd5, %rd33;
	cvta.to.global.u64 	%rd6, %rd34;
	add.u64 	%rd7, %SPL, 0;
	mov.u32 	%r1, %tid.x;
	setp.ne.s32 	%p1, %r1, 0;
	@%p1 bra 	$L__BB0_2;
	mov.u32 	%r50, %ctaid.x;
	st.shared.u32 	[_ZZ6DBSCANPdPiS0_S0_S0_S0_S0_S0_P14IndexStructurePS2_S3_E7chainID], %r50;
	mul.wide.u32 	%rd38, %r50, 4;
	add.s64 	%rd39, %rd6, %rd38;
	ld.global.u32 	%r51, [%rd39];
	st.shared.u32 	[_ZZ6DBSCANPdPiS0_S0_S0_S0_S0_S0_P14IndexStructurePS2_S3_E17currentSeedLength], %r51;
	shl.b32 	%r52, %r50, 9;
	add.s32 	%r53, %r52, %r51;
	add.s32 	%r54, %r53, -1;
	mul.wide.s32 	%rd40, %r54, 4;
	add.s64 	%rd41, %rd5, %rd40;
	ld.global.u32 	%r55, [%rd41];
	st.shared.u32 	[_ZZ6DBSCANPdPiS0_S0_S0_S0_S0_S0_P14IndexStructurePS2_S3_E7pointID], %r55;
$L__BB0_2:
	bar.sync 	0;
	ld.shared.u32 	%r2, [_ZZ6DBSCANPdPiS0_S0_S0_S0_S0_S0_P14IndexStructurePS2_S3_E17currentSeedLength];
	setp.eq.s32 	%p2, %r2, 0;
	@%p2 bra 	$L__BB0_62;
	setp.ne.s32 	%p3, %r1, 0;
	@%p3 bra 	$L__BB0_5;
	add.s32 	%r56, %r2, -1;
	ld.shared.u32 	%r57, [_ZZ6DBSCANPdPiS0_S0_S0_S0_S0_S0_P14IndexStructurePS2_S3_E7chainID];
	mul.wide.s32 	%rd42, %r57, 4;
	add.s64 	%rd43, %rd6, %rd42;
	st.global.u32 	[%rd43], %r56;
	mov.b32 	%r58, 0;
	st.shared.u32 	[_ZZ6DBSCANPdPiS0_S0_S0_S0_S0_S0_P14IndexStructurePS2_S3_E13neighborCount], %r58;
	ld.shared.u32 	%r59, [_ZZ6DBSCANPdPiS0_S0_S0_S0_S0_S0_P14IndexStructurePS2_S3_E7pointID];
	shl.b32 	%r60, %r59, 1;
	mul.wide.s32 	%rd44, %r60, 8;
	add.s64 	%rd45, %rd1, %rd44;
	ld.global.f64 	%fd4, [%rd45];
	st.shared.f64 	[_ZZ6DBSCANPdPiS0_S0_S0_S0_S0_S0_P14IndexStructurePS2_S3_E5point], %fd4;
	ld.global.f64 	%fd5, [%rd45+8];
	st.shared.f64 	[_ZZ6DBSCANPdPiS0_S0_S0_S0_S0_S0_P14IndexStructurePS2_S3_E5point+8], %fd5;
$L__BB0_5:
	setp.ne.s32 	%p4, %r1, 0;
	bar.sync 	0;
	@%p4 bra 	$L__BB0_28;
	ld.param.u64 	%rd107, [_Z6DBSCANPdPiS0_S0_S0_S0_S0_S0_P14IndexStructurePS2_S3__param_8];
	ld.shared.u32 	%r63, [_ZZ6DBSCANPdPiS0_S0_S0_S0_S0_S0_P14IndexStructurePS2_S3_E7pointID];
	ld.shared.u32 	%r64, [_ZZ6DBSCANPdPiS0_S0_S0_S0_S0_S0_P14IndexStructurePS2_S3_E7chainID];
	shl.b32 	%r65, %r63, 1;
	mul.wide.s32 	%rd46, %r65, 8;
	add.s64 	%rd47, %rd1, %rd46;
	ld.global.f64 	%fd6, [%rd47];
	ld.global.f64 	%fd7, [%rd47+8];
	st.local.v2.f64 	[%rd7], {%fd6, %fd7};
	st.global.u64 	[%rd4], %rd107;
	mul.lo.s32 	%r3, %r64, 1000;
	mov.b32 	%r133, 1;
	mov.b32 	%r134, 0;
$L__BB0_7:
	mov.u32 	%r5, %r133;
	ld.param.u64 	%rd105, [_Z6DBSCANPdPiS0_S0_S0_S0_S0_S0_P14IndexStructurePS2_S3__param_6];
	add.s32 	%r133, %r5, -1;
	mul.wide.u32 	%rd48, %r133, 8;
	add.s64 	%rd8, %rd4, %rd48;
	ld.global.u64 	%rd9, [%rd8];
	ld.u32 	%r7, [%rd9];
	cvta.to.global.u64 	%rd49, %rd105;
	mul.wide.s32 	%rd50, %r7, 4;
	add.s64 	%rd10, %rd49, %rd50;
	ld.global.u32 	%r8, [%rd10];
	setp.lt.s32 	%p5, %r8, 1;
	@%p5 bra 	$L__BB0_27;
	mul.wide.s32 	%rd51, %r7, 8;
	add.s64 	%rd52, %rd7, %rd51;
	ld.local.f64 	%fd1, [%rd52];
	mov.b32 	%r9, 0;
$L__BB0_9:
	mul.wide.u32 	%rd53, %r9, 8;
	add.s64 	%rd11, %rd9, %rd53;
	ld.u64 	%rd108, [%rd11+24];
	ld.f64 	%fd8, [%rd108+8];
	ld.f64 	%fd9, [%rd108+16];
	setp.ltu.f64 	%p6, %fd1, %fd8;
	setp.gtu.f64 	%p7, %fd1, %fd9;
	or.pred  	%p8, %p6, %p7;
	@%p8 bra 	$L__BB0_26;
	setp.ne.s32 	%p10, %r7, 1;
	@%p10 bra 	$L__BB0_22;
	ld.u32 	%r69, [%rd108+8024];
	setp.lt.s32 	%p13, %r69, 1;
	@%p13 bra 	$L__BB0_14;
	mov.b32 	%r124, 0;
$L__BB0_13:
	mul.wide.u32 	%rd60, %r124, 4;
	add.s64 	%rd61, %rd108, %rd60;
	ld.u32 	%r71, [%rd61+8028];
	add.s32 	%r72, %r134, %r3;
	mul.wide.s32 	%rd62, %r72, 4;
	add.s64 	%rd63, %rd3, %rd62;
	st.global.u32 	[%rd63], %r71;
	add.s32 	%r134, %r134, 1;
	add.s32 	%r124, %r124, 1;
	ld.u64 	%rd108, [%rd11+24];
	ld.u32 	%r73, [%rd108+8024];
	setp.lt.s32 	%p14, %r124, %r73;
	@%p14 bra 	$L__BB0_13;
$L__BB0_14:
	setp.eq.s32 	%p15, %r9, 0;
	@%p15 bra 	$L__BB0_18;
	ld.u64 	%rd109, [%rd11+16];
	ld.u32 	%r74, [%rd109+8024];
	setp.lt.s32 	%p16, %r74, 1;
	@%p16 bra 	$L__BB0_18;
	mov.b32 	%r127, 0;
$L__BB0_17:
	mul.wide.u32 	%rd64, %r127, 4;
	add.s64 	%rd65, %rd109, %rd64;
	ld.u32 	%r76, [%rd65+8028];
	add.s32 	%r77, %r134, %r3;
	mul.wide.s32 	%rd66, %r77, 4;
	add.s64 	%rd67, %rd3, %rd66;
	st.global.u32 	[%rd67], %r76;
	add.s32 	%r134, %r134, 1;
	add.s32 	%r127, %r127, 1;
	ld.u64 	%rd109, [%rd11+16];
	ld.u32 	%r78, [%rd109+8024];
	setp.lt.s32 	%p17, %r127, %r78;
	@%p17 bra 	$L__BB0_17;
$L__BB0_18:
	ld.param.u64 	%rd106, [_Z6DBSCANPdPiS0_S0_S0_S0_S0_S0_P14IndexStructurePS2_S3__param_6];
	cvta.to.global.u64 	%rd68, %rd106;
	ld.global.u32 	%r79, [%rd68+4];
	add.s32 	%r80, %r79, -1;
	setp.ge.s32 	%p18, %r9, %r80;
	@%p18 bra 	$L__BB0_27;
	ld.u64 	%rd110, [%rd11+32];
	ld.u32 	%r81, [%rd110+8024];
	setp.lt.s32 	%p19, %r81, 1;
	@%p19 bra 	$L__BB0_27;
	mov.b32 	%r130, 0;
$L__BB0_21:
	mul.wide.u32 	%rd69, %r130, 4;
	add.s64 	%rd70, %rd110, %rd69;
	ld.u32 	%r83, [%rd70+8028];
	add.s32 	%r84, %r134, %r3;
	mul.wide.s32 	%rd71, %r84, 4;
	add.s64 	%rd72, %rd3, %rd71;
	st.global.u32 	[%rd72], %r83;
	add.s32 	%r134, %r134, 1;
	add.s32 	%r130, %r130, 1;
	ld.u64 	%rd110, [%rd11+32];
	ld.u32 	%r85, [%rd110+8024];
	setp.lt.s32 	%p20, %r130, %r85;
	@%p20 bra 	$L__BB0_21;
	bra.uni 	$L__BB0_27;
$L__BB0_22:
	st.global.u64 	[%rd8], %rd108;
	setp.eq.s32 	%p11, %r9, 0;
	mov.u32 	%r133, %r5;
	@%p11 bra 	$L__BB0_24;
	ld.u64 	%rd54, [%rd11+16];
	add.s32 	%r133, %r5, 1;
	mul.wide.u32 	%rd55, %r5, 8;
	add.s64 	%rd56, %rd4, %rd55;
	st.global.u64 	[%rd56], %rd54;
$L__BB0_24:
	ld.global.u32 	%r67, [%rd10];
	add.s32 	%r68, %r67, -1;
	setp.ge.s32 	%p12, %r9, %r68;
	@%p12 bra 	$L__BB0_27;
	ld.u64 	%rd57, [%rd11+32];
	add.s32 	%r26, %r133, 1;
	mul.wide.s32 	%rd58, %r133, 8;
	add.s64 	%rd59, %rd4, %rd58;
	st.global.u64 	[%rd59], %rd57;
	mov.u32 	%r133, %r26;
	bra.uni 	$L__BB0_27;
$L__BB0_26:
	add.s32 	%r9, %r9, 1;
	setp.lt.s32 	%p9, %r9, %r8;
	@%p9 bra 	$L__BB0_9;
$L__BB0_27:
	setp.gt.s32 	%p21, %r133, 0;
	@%p21 bra 	$L__BB0_7;
$L__BB0_28:
	ld.param.u64 	%rd104, [_Z6DBSCANPdPiS0_S0_S0_S0_S0_S0_P14IndexStructurePS2_S3__param_5];
	ld.param.u64 	%rd103, [_Z6DBSCANPdPiS0_S0_S0_S0_S0_S0_P14IndexStructurePS2_S3__param_4];
	cvta.to.global.u64 	%rd21, %rd104;
	cvta.to.global.u64 	%rd22, %rd103;
	bar.sync 	0;
	setp.gt.u32 	%p22, %r1, 999;
	@%p22 bra 	$L__BB0_45;
	ld.shared.u32 	%r30, [_ZZ6DBSCANPdPiS0_S0_S0_S0_S0_S0_P14IndexStructurePS2_S3_E7chainID];
	mul.lo.s32 	%r31, %r30, 1000;
	shl.b32 	%r32, %r30, 6;
	shl.b32 	%r33, %r30, 7;
	mul.wide.s32 	%rd73, %r30, 4;
	add.s64 	%rd23, %rd6, %rd73;
	shl.b32 	%r34, %r30, 9;
	ld.shared.f64 	%fd2, [_ZZ6DBSCANPdPiS0_S0_S0_S0_S0_S0_P14IndexStructurePS2_S3_E5point];
	ld.shared.f64 	%fd3, [_ZZ6DBSCANPdPiS0_S0_S0_S0_S0_S0_P14IndexStructurePS2_S3_E5point+8];
	mov.u32 	%r135, %r1;
$L__BB0_30:
	mov.u32 	%r35, %r135;
	add.s32 	%r86, %r31, %r35;
	mul.wide.s32 	%rd74, %r86, 4;
	add.s64 	%rd75, %rd3, %rd74;
	ld.global.u32 	%r36, [%rd75];
	setp.eq.s32 	%p23, %r36, -1;
	@%p23 bra 	$L__BB0_45;
	shl.b32 	%r87, %r36, 1;
	mul.wide.s32 	%rd76, %r87, 8;
	add.s64 	%rd77, %rd1, %rd76;
	ld.global.f64 	%fd11, [%rd77];
	ld.global.f64 	%fd12, [%rd77+8];
	sub.f64 	%fd13, %fd2, %fd11;
	sub.f64 	%fd14, %fd3, %fd12;
	mul.f64 	%fd15, %fd14, %fd14;
	fma.rn.f64 	%fd16, %fd13, %fd13, %fd15;
	setp.gtu.f64 	%p24, %fd16, 0d4002000000000000;
	@%p24 bra 	$L__BB0_44;
	atom.shared.add.u32 	%r37, [_ZZ6DBSCANPdPiS0_S0_S0_S0_S0_S0_P14IndexStructurePS2_S3_E13neighborCount], 1;
	setp.lt.s32 	%p25, %r37, 4;
	@%p25 bra 	$L__BB0_43;
	mul.wide.s32 	%rd78, %r36, 4;
	add.s64 	%rd24, %rd2, %rd78;
	atom.relaxed.global.cas.b32 	%r38, [%rd24], -1, %r30;
	setp.ne.s32 	%p26, %r38, -1;
	@%p26 bra 	$L__BB0_36;
	atom.global.add.u32 	%r39, [%rd23], 1;
	setp.gt.s32 	%p37, %r39, 511;
	@%p37 bra 	$L__BB0_44;
	add.s32 	%r99, %r34, %r39;
	mul.wide.s32 	%rd85, %r99, 4;
	add.s64 	%rd86, %rd5, %rd85;
	st.global.u32 	[%rd86], %r36;
	bra.uni 	$L__BB0_44;
$L__BB0_36:
	setp.lt.s32 	%p27, %r38, 64;
	@%p27 bra 	$L__BB0_39;
	mov.b32 	%r136, 0;
$L__BB0_38:
	add.s32 	%r97, %r33, %r136;
	mul.wide.s32 	%rd83, %r97, 4;
	add.s64 	%rd84, %rd21, %rd83;
	atom.relaxed.global.cas.b32 	%r98, [%rd84], -1, %r38;
	setp.eq.s32 	%p32, %r98, -1;
	setp.eq.s32 	%p33, %r98, %r38;
	or.pred  	%p34, %p32, %p33;
	add.s32 	%r41, %r136, 1;
	setp.gt.u32 	%p35, %r136, 126;
	or.pred  	%p36, %p34, %p35;
	mov.u32 	%r136, %r41;
	@%p36 bra 	$L__BB0_44;
	bra.uni 	$L__BB0_38;
$L__BB0_39:
	setp.eq.s32 	%p28, %r38, -2;
	setp.eq.s32 	%p29, %r38, %r30;
	or.pred  	%p30, %p28, %p29;
	@%p30 bra 	$L__BB0_41;
	shl.b32 	%r92, %r38, 6;
	add.s32 	%r93, %r92, %r30;
	mul.wide.s32 	%rd79, %r93, 4;
	add.s64 	%rd80, %rd22, %rd79;
	mov.b32 	%r94, 1;
	st.global.u32 	[%rd80], %r94;
	add.s32 	%r95, %r32, %r38;
	mul.wide.s32 	%rd81, %r95, 4;
	add.s64 	%rd82, %rd22, %rd81;
	st.global.u32 	[%rd82], %r94;
	bra.uni 	$L__BB0_44;
$L__BB0_41:
	setp.ne.s32 	%p31, %r38, -2;
	@%p31 bra 	$L__BB0_44;
	atom.relaxed.global.cas.b32 	%r91, [%rd24], -2, %r30;
	bra.uni 	$L__BB0_44;
$L__BB0_43:
	shl.b32 	%r88, %r37, 2;
	mov.u32 	%r89, _ZZ6DBSCANPdPiS0_S0_S0_S0_S0_S0_P14IndexStructurePS2_S3_E14neighborBuffer;
	add.s32 	%r90, %r89, %r88;
	st.shared.u32 	[%r90], %r36;
$L__BB0_44:
	add.s32 	%r135, %r35, 128;
	setp.lt.u32 	%p38, %r35, 872;
	@%p38 bra 	$L__BB0_30;
$L__BB0_45:
	bar.sync 	0;
	ld.shared.u32 	%r100, [_ZZ6DBSCANPdPiS0_S0_S0_S0_S0_S0_P14IndexStructurePS2_S3_E13neighborCount];
	setp.lt.s32 	%p39, %r100, 4;
	@%p39 bra 	$L__BB0_57;
	ld.shared.u32 	%r43, [_ZZ6DBSCANPdPiS0_S0_S0_S0_S0_S0_P14IndexStructurePS2_S3_E7chainID];
	ld.shared.u32 	%r103, [_ZZ6DBSCANPdPiS0_S0_S0_S0_S0_S0_P14IndexStructurePS2_S3_E7pointID];
	mul.wide.s32 	%rd89, %r103, 4;
	add.s64 	%rd90, %rd2, %rd89;
	st.global.u32 	[%rd90], %r43;
	setp.gt.u32 	%p40, %r1, 3;
	@%p40 bra 	$L__BB0_58;
	shl.b32 	%r104, %r1, 2;
	mov.u32 	%r105, _ZZ6DBSCANPdPiS0_S0_S0_S0_S0_S0_P14IndexStructurePS2_S3_E14neighborBuffer;
	add.s32 	%r106, %r105, %r104;
	ld.shared.u32 	%r44, [%r106];
	mul.wide.s32 	%rd91, %r44, 4;
	add.s64 	%rd25, %rd2, %rd91;
	atom.relaxed.global.cas.b32 	%r45, [%rd25], -1, %r43;
	setp.ne.s32 	%p41, %r45, -1;
	@%p41 bra 	$L__BB0_50;
	mul.wide.s32 	%rd98, %r43, 4;
	add.s64 	%rd99, %rd6, %rd98;
	atom.global.add.u32 	%r46, [%rd99], 1;
	setp.gt.s32 	%p52, %r46, 511;
	@%p52 bra 	$L__BB0_58;
	shl.b32 	%r116, %r43, 9;
	add.s32 	%r117, %r116, %r46;
	mul.wide.s32 	%rd100, %r117, 4;
	add.s64 	%rd101, %rd5, %rd100;
	st.global.u32 	[%rd101], %r44;
	bra.uni 	$L__BB0_58;
$L__BB0_50:
	setp.lt.s32 	%p42, %r45, 64;
	@%p42 bra 	$L__BB0_53;
	shl.b32 	%r47, %r43, 7;
	mov.b32 	%r137, 0;
$L__BB0_52:
	add.s32 	%r114, %r47, %r137;
	mul.wide.s32 	%rd96, %r114, 4;
	add.s64 	%rd97, %rd21, %rd96;
	atom.relaxed.global.cas.b32 	%r115, [%rd97], -1, %r45;
	setp.eq.s32 	%p47, %r115, -1;
	setp.eq.s32 	%p48, %r115, %r45;
	or.pred  	%p49, %p47, %p48;
	add.s32 	%r49, %r137, 1;
	setp.gt.u32 	%p50, %r137, 126;
	or.pred  	%p51, %p49, %p50;
	mov.u32 	%r137, %r49;
	@%p51 bra 	$L__BB0_58;
	bra.uni 	$L__BB0_52;
$L__BB0_53:
	setp.eq.s32 	%p43, %r45, -2;
	setp.eq.s32 	%p44, %r45, %r43;
	or.pred  	%p45, %p43, %p44;
	@%p45 bra 	$L__BB0_55;
	shl.b32 	%r108, %r45, 6;
	add.s32 	%r109, %r108, %r43;
	mul.wide.s32 	%rd92, %r109, 4;
	add.s64 	%rd93, %rd22, %rd92;
	mov.b32 	%r110, 1;
	st.global.u32 	[%rd93], %r110;
	shl.b32 	%r111, %r43, 6;
	add.s32 	%r112, %r111, %r45;
	mul.wide.s32 	%rd94, %r112, 4;
	add.s64 	%rd95, %rd22, %rd94;
	st.global.u32 	[%rd95], %r110;
	bra.uni 	$L__BB0_58;
$L__BB0_55:
	setp.ne.s32 	%p46, %r45, -2;
	@%p46 bra 	$L__BB0_58;
	atom.relaxed.global.cas.b32 	%r107, [%rd25], -2, %r43;
	bra.uni 	$L__BB0_58;
$L__BB0_57:
	ld.shared.u32 	%r101, [_ZZ6DBSCANPdPiS0_S0_S0_S0_S0_S0_P14IndexStructurePS2_S3_E7pointID];
	mul.wide.s32 	%rd87, %r101, 4;
	add.s64 	%rd88, %rd2, %rd87;
	mov.b32 	%r102, -2;
	st.global.u32 	[%rd88], %r102;
$L__BB0_58:
	setp.ne.s32 	%p53, %r1, 0;
	bar.sync 	0;
	@%p53 bra 	$L__BB0_61;
	ld.shared.u32 	%r118, [_ZZ6DBSCANPdPiS0_S0_S0_S0_S0_S0_P14IndexStructurePS2_S3_E7chainID];
	mul.wide.s32 	%rd102, %r118, 4;
	add.s64 	%rd26, %rd6, %rd102;
	ld.global.u32 	%r119, [%rd26];
	setp.lt.s32 	%p54, %r119, 512;
	@%p54 bra 	$L__BB0_61;
	mov.b32 	%r120, 511;
	st.global.u32 	[%rd26], %r120;
$L__BB0_61:
	bar.sync 	0;
$L__BB0_62:
	ret;

}
	// .globl	_Z18INDEXING_STRUCTUREPdPiS_S0_S0_P14IndexStructurePS2_S3_
.visible .entry _Z18INDEXING_STRUCTUREPdPiS_S0_S0_P14IndexStructurePS2_S3_(
	.param .u64 .ptr .align 1 _Z18INDEXING_STRUCTUREPdPiS_S0_S0_P14IndexStructurePS2_S3__param_0,
	.param .u64 .ptr .align 1 _Z18INDEXING_STRUCTUREPdPiS_S0_S0_P14IndexStructurePS2_S3__param_1,
	.param .u64 .ptr .align 1 _Z18INDEXING_STRUCTUREPdPiS_S0_S0_P14IndexStructurePS2_S3__param_2,
	.param .u64 .ptr .align 1 _Z18INDEXING_STRUCTUREPdPiS_S0_S0_P14IndexStructurePS2_S3__param_3,
	.param .u64 .ptr .align 1 _Z18INDEXING_STRUCTUREPdPiS_S0_S0_P14IndexStructurePS2_S3__param_4,
	.param .u64 .ptr .align 1 _Z18INDEXING_STRUCTUREPdPiS_S0_S0_P14IndexStructurePS2_S3__param_5,
	.param .u64 .ptr .align 1 _Z18INDEXING_STRUCTUREPdPiS_S0_S0_P14IndexStructurePS2_S3__param_6,
	.param .u64 .ptr .align 1 _Z18INDEXING_STRUCTUREPdPiS_S0_S0_P14IndexStructurePS2_S3__param_7
)
{
	.local .align 16 .b8 	__local_depot1[16];
	.reg .b64 	%SP;
	.reg .b64 	%SPL;
	.reg .pred 	%p<31>;
	.reg .b32 	%r<104>;
	.reg .b64 	%rd<77>;
	.reg .b64 	%fd<19>;
	// demoted variable
	.shared .align 4 .u32 _ZZ18INDEXING_STRUCTUREPdPiS_S0_S0_P14IndexStructurePS2_S3_E7chainID;
	mov.u64 	%SPL, __local_depot1;
	ld.param.u64 	%rd16, [_Z18INDEXING_STRUCTUREPdPiS_S0_S0_P14IndexStructurePS2_S3__param_0];
	ld.param.u64 	%rd18, [_Z18INDEXING_STRUCTUREPdPiS_S0_S0_P14IndexStructurePS2_S3__param_1];
	ld.param.u64 	%rd19, [_Z18INDEXING_STRUCTUREPdPiS_S0_S0_P14IndexStructurePS2_S3__param_2];
	ld.param.u64 	%rd20, [_Z18INDEXING_STRUCTUREPdPiS_S0_S0_P14IndexStructurePS2_S3__param_3];
	ld.param.u64 	%rd17, [_Z18INDEXING_STRUCTUREPdPiS_S0_S0_P14IndexStructurePS2_S3__param_5];
	ld.param.u64 	%rd21, [_Z18INDEXING_STRUCTUREPdPiS_S0_S0_P14IndexStructurePS2_S3__param_6];
	cvta.to.global.u64 	%rd1, %rd19;
	cvta.to.global.u64 	%rd2, %rd18;
	cvta.to.global.u64 	%rd3, %rd20;
	cvta.to.global.u64 	%rd4, %rd21;
	add.u64 	%rd5, %SPL, 0;
	mov.u32 	%r1, %tid.x;
	setp.ne.s32 	%p2, %r1, 0;
	@%p2 bra 	$L__BB1_2;
	mov.u32 	%r53, %ctaid.x;
	st.shared.u32 	[_ZZ18INDEXING_STRUCTUREPdPiS_S0_S0_P14IndexStructurePS2_S3_E7chainID], %r53;
$L__BB1_2:
	bar.sync 	0;
	ld.shared.u32 	%r54, [_ZZ18INDEXING_STRUCTUREPdPiS_S0_S0_P14IndexStructurePS2_S3_E7chainID];
	or.b32  	%r56, %r1, %r54;
	setp.ne.s32 	%p3, %r56, 0;
	@%p3 bra 	$L__BB1_4;
	st.global.u64 	[%rd4], %rd17;
$L__BB1_4:
	bar.sync 	0;
	mov.u32 	%r2, %ctaid.x;
	ld.global.u32 	%r57, [%rd2];
	add.s32 	%r83, %r57, %r2;
	ld.global.u32 	%r86, [%rd2+4];
	setp.ge.s32 	%p4, %r83, %r86;
	@%p4 bra 	$L__BB1_11;
	ld.global.u32 	%r87, [%rd3];
$L__BB1_6:
	setp.ge.s32 	%p5, %r1, %r87;
	@%p5 bra 	$L__BB1_10;
	mul.wide.s32 	%rd23, %r83, 8;
	add.s64 	%rd6, %rd4, %rd23;
	mov.u32 	%r85, %r1;
$L__BB1_8:
	ld.global.u32 	%r58, [%rd2+4];
	add.s32 	%r59, %r58, %r85;
	ld.global.u32 	%r60, [%rd2];
	sub.s32 	%r61, %r83, %r60;
	mad.lo.s32 	%r62, %r61, %r87, %r59;
	mul.wide.s32 	%rd24, %r62, 8;
	add.s64 	%rd25, %rd4, %rd24;
	ld.global.u64 	%rd26, [%rd25];
	ld.global.u64 	%rd27, [%rd6];
	mul.wide.u32 	%rd28, %r85, 8;
	add.s64 	%rd29, %rd27, %rd28;
	st.u64 	[%rd29+24], %rd26;
	ld.global.u64 	%rd30, [%rd6];
	mov.b32 	%r63, 0;
	st.u32 	[%rd30], %r63;
	ld.global.f64 	%fd2, [%rd1];
	cvt.rn.f64.u32 	%fd3, %r85;
	fma.rn.f64 	%fd4, %fd3, 0d3FF8000000000000, %fd2;
	add.f64 	%fd5, %fd4, 0d3FF8000000000000;
	ld.global.u64 	%rd31, [%rd6];
	add.s64 	%rd32, %rd31, %rd28;
	ld.u64 	%rd33, [%rd32+24];
	st.f64 	[%rd33+8], %fd4;
	ld.global.u64 	%rd34, [%rd6];
	add.s64 	%rd35, %rd34, %rd28;
	ld.u64 	%rd36, [%rd35+24];
	st.f64 	[%rd36+16], %fd5;
	add.s32 	%r85, %r85, 128;
	ld.global.u32 	%r87, [%rd3];
	setp.lt.s32 	%p6, %r85, %r87;
	@%p6 bra 	$L__BB1_8;
	ld.global.u32 	%r86, [%rd2+4];
$L__BB1_10:
	add.s32 	%r83, %r83, 64;
	setp.lt.s32 	%p7, %r83, %r86;
	@%p7 bra 	$L__BB1_6;
$L__BB1_11:
	ld.global.u32 	%r64, [%rd2+8];
	add.s32 	%r90, %r64, %r2;
	ld.global.u32 	%r93, [%rd2+12];
	setp.ge.s32 	%p8, %r90, %r93;
	@%p8 bra 	$L__BB1_18;
	ld.global.u32 	%r94, [%rd3+4];
$L__BB1_13:
	setp.ge.s32 	%p9, %r1, %r94;
	@%p9 bra 	$L__BB1_17;
	mul.wide.s32 	%rd37, %r90, 8;
	add.s64 	%rd7, %rd4, %rd37;
	mov.u32 	%r92, %r1;
$L__BB1_15:
	ld.global.u32 	%r65, [%rd2+12];
	add.s32 	%r66, %r65, %r92;
	ld.global.u32 	%r67, [%rd2+8];
	sub.s32 	%r68, %r90, %r67;
	mad.lo.s32 	%r69, %r68, %r94, %r66;
	mul.wide.s32 	%rd38, %r69, 8;
	add.s64 	%rd39, %rd4, %rd38;
	ld.global.u64 	%rd40, [%rd39];
	ld.global.u64 	%rd41, [%rd7];
	mul.wide.u32 	%rd42, %r92, 8;
	add.s64 	%rd43, %rd41, %rd42;
	st.u64 	[%rd43+24], %rd40;
	ld.global.u64 	%rd44, [%rd7];
	mov.b32 	%r70, 1;
	st.u32 	[%rd44], %r70;
	ld.global.f64 	%fd6, [%rd1+8];
	cvt.rn.f64.u32 	%fd7, %r92;
	fma.rn.f64 	%fd8, %fd7, 0d3FF8000000000000, %fd6;
	add.f64 	%fd9, %fd8, 0d3FF8000000000000;
	ld.global.u64 	%rd45, [%rd7];
	add.s64 	%rd46, %rd45, %rd42;
	ld.u64 	%rd47, [%rd46+24];
	st.f64 	[%rd47+8], %fd8;
	ld.global.u64 	%rd48, [%rd7];
	add.s64 	%rd49, %rd48, %rd42;
	ld.u64 	%rd50, [%rd49+24];
	st.f64 	[%rd50+16], %fd9;
	add.s32 	%r92, %r92, 128;
	ld.global.u32 	%r94, [%rd3+4];
	setp.lt.s32 	%p10, %r92, %r94;
	@%p10 bra 	$L__BB1_15;
	ld.global.u32 	%r93, [%rd2+12];
$L__BB1_17:
	add.s32 	%r90, %r90, 64;
	setp.lt.s32 	%p11, %r90, %r93;
	@%p11 bra 	$L__BB1_13;
$L__BB1_18:
	ld.global.u32 	%r71, [%rd2+16];
	add.s32 	%r97, %r71, %r2;
	ld.global.u32 	%r100, [%rd2+20];
	setp.ge.s32 	%p12, %r97, %r100;
	@%p12 bra 	$L__BB1_25;
	ld.global.u32 	%r101, [%rd3+8];
$L__BB1_20:
	setp.ge.s32 	%p13, %r1, %r101;
	@%p13 bra 	$L__BB1_24;
	mul.wide.s32 	%rd51, %r97, 8;
	add.s64 	%rd8, %rd4, %rd51;
	mov.u32 	%r99, %r1;
$L__BB1_22:
	ld.global.u32 	%r72, [%rd2+20];
	add.s32 	%r73, %r72, %r99;
	ld.global.u32 	%r74, [%rd2+16];
	sub.s32 	%r75, %r97, %r74;
	mad.lo.s32 	%r76, %r75, %r101, %r73;
	mul.wide.s32 	%rd52, %r76, 8;
	add.s64 	%rd53, %rd4, %rd52;
	ld.global.u64 	%rd54, [%rd53];
	ld.global.u64 	%rd55, [%rd8];
	mul.wide.u32 	%rd56, %r99, 8;
	add.s64 	%rd57, %rd55, %rd56;
	st.u64 	[%rd57+24], %rd54;
	ld.global.u64 	%rd58, [%rd8];
	mov.b32 	%r77, 2;
	st.u32 	[%rd58], %r77;
	ld.global.f64 	%fd10, [%rd1+16];
	cvt.rn.f64.u32 	%fd11, %r99;
	fma.rn.f64 	%fd12, %fd11, 0d3FF8000000000000, %fd10;
	add.f64 	%fd13, %fd12, 0d3FF8000000000000;
	ld.global.u64 	%rd59, [%rd8];
	add.s64 	%rd60, %rd59, %rd56;
	ld.u64 	%rd61, [%rd60+24];
	st.f64 	[%rd61+8], %fd12;
	ld.global.u64 	%rd62, [%rd8];
	add.s64 	%rd63, %rd62, %rd56;
	ld.u64 	%rd64, [%rd63+24];
	st.f64 	[%rd64+16], %fd13;
	add.s32 	%r99, %r99, 128;
	ld.global.u32 	%r101, [%rd3+8];
	setp.lt.s32 	%p14, %r99, %r101;
	@%p14 bra 	$L__BB1_22;
	ld.global.u32 	%r100, [%rd2+20];
$L__BB1_24:
	add.s32 	%r97, %r97, 64;
	setp.lt.s32 	%p15, %r97, %r100;
	@%p15 bra 	$L__BB1_20;
$L__BB1_25:
	bar.sync 	0;
	mov.u32 	%r78, %ntid.x;
	mad.lo.s32 	%r102, %r78, %r2, %r1;
	setp.gt.s32 	%p16, %r102, 9999;
	@%p16 bra 	$L__BB1_37;
	cvta.to.global.u64 	%rd9, %rd16;
$L__BB1_27:
	shl.b32 	%r79, %r102, 1;
	mul.wide.s32 	%rd65, %r79, 8;
	add.s64 	%rd66, %rd9, %rd65;
	ld.global.f64 	%fd14, [%rd66];
	ld.global.f64 	%fd15, [%rd66+8];
	st.local.v2.f64 	[%rd5], {%fd14, %fd15};
	mov.u64 	%rd76, %rd17;
$L__BB1_28:
	mov.u64 	%rd10, %rd76;
	ld.u32 	%r47, [%rd10];
	mul.wide.s32 	%rd67, %r47, 4;
	add.s64 	%rd68, %rd3, %rd67;
	ld.global.u32 	%r48, [%rd68];
	setp.lt.s32 	%p18, %r48, 1;
	mov.pred 	%p30, -1;
	@%p18 bra 	$L__BB1_35;
	mul.wide.s32 	%rd69, %r47, 8;
	add.s64 	%rd70, %rd5, %rd69;
	ld.local.f64 	%fd1, [%rd70];
	add.s64 	%rd75, %rd10, 24;
	mov.b32 	%r103, 0;
	bra.uni 	$L__BB1_31;
$L__BB1_30:
	add.s32 	%r103, %r103, 1;
	add.s64 	%rd75, %rd75, 8;
	setp.ge.s32 	%p23, %r103, %r48;
	mov.u64 	%rd76, %rd10;
	@%p23 bra 	$L__BB1_35;
$L__BB1_31:
	ld.u64 	%rd76, [%rd75];
	ld.f64 	%fd16, [%rd76+8];
	ld.f64 	%fd17, [%rd76+16];
	setp.ltu.f64 	%p19, %fd1, %fd16;
	setp.gtu.f64 	%p20, %fd1, %fd17;
	or.pred  	%p21, %p19, %p20;
	@%p21 bra 	$L__BB1_30;
	setp.ne.s32 	%p25, %r47, 1;
	@%p25 bra 	$L__BB1_35;
	atom.add.u32 	%r51, [%rd76+8024], 1;
	setp.gt.s32 	%p27, %r51, 199;
	mov.pred 	%p30, 0;
	mov.u64 	%rd76, %rd10;
	@%p27 bra 	$L__BB1_35;
	ld.u64 	%rd71, [%rd75];
	mul.wide.s32 	%rd72, %r51, 4;
	add.s64 	%rd73, %rd71, %rd72;
	st.u32 	[%rd73+8028], %r102;
	mov.u64 	%rd76, %rd10;
$L__BB1_35:
	@%p30 bra 	$L__BB1_28;
	{ // callseq 0, 0
	.param .b64 param0;
	st.param.b64 	[param0], %rd76;
	call.uni 
	free, 
	(
	param0
	);
	} // callseq 0
	add.s32 	%r52, %r102, 8192;
	setp.lt.s32 	%p29, %r102, 1808;
	mov.u32 	%r102, %r52;
	@%p29 bra 	$L__BB1_27;
$L__BB1_37:
	bar.sync 	0;
	ret;

}
	// .globl	_ZN3cub18CUB_300001_SM_10006detail11EmptyKernelIvEEvv
.visible .entry _ZN3cub18CUB_300001_SM_10006detail11EmptyKernelIvEEvv()
{


	ret;

}


// ===== COMPILED SASS (sm_100) =====

	.target	sm_100

	.elftype	@"ET_EXEC"


//--------------------- .note.nv.tkinfo           --------------------------
	.section	.note.nv.tkinfo,"",@"SHT_NOTE"
	.sectionflags	@"SHF_NOTE_NV_TKINFO"
	.tkinfo
        /*0018*/ 	.word	0x00000002
        /*0030*/ 	.string	""
        /*0030*/ 	.string	"ptxas"
        /*0030*/ 	.string	"Cuda compilation tools, release 13.0, V13.0.88"
        /*0030*/ 	.string	"Build cuda_13.0.r13.0/compiler.36424714_0"
        /*0030*/ 	.string	"-arch sm_100 -m 64 "



//--------------------- .note.nv.cuinfo           --------------------------
	.section	.note.nv.cuinfo,"",@"SHT_NOTE"
	.sectionflags	@"SHF_NOTE_NV_CUINFO"
        /*0018*/ 	.short	0x0002
        /*001a*/ 	.short	0x0064
        /*001c*/ 	.short	0x0082
	.zero		2


//--------------------- .nv.info                  --------------------------
	.section	.nv.info,"",@"SHT_CUDA_INFO"
	.align	4


	//----- nvinfo : EIATTR_REGCOUNT
	.align		4
        /*0000*/ 	.byte	0x04, 0x2f
        /*0002*/ 	.short	(.L_46 - .L_45)
	.align		4
.L_45:
        /*0004*/ 	.word	index@(_Z6DBSCANPdPiS0_S0_S0_S0_S0_S0_P14IndexStructurePS2_S3_)
        /*0008*/ 	.word	0x0000001c


	//----- nvinfo : EIATTR_FRAME_SIZE
	.align		4
.L_46:
        /*000c*/ 	.byte	0x04, 0x11
        /*000e*/ 	.short	(.L_48 - .L_47)
	.align		4
.L_47:
        /*0010*/ 	.word	index@(_Z6DBSCANPdPiS0_S0_S0_S0_S0_S0_P14IndexStructurePS2_S3_)
        /*0014*/ 	.word	0x00000010


	//----- nvinfo : EIATTR_REGCOUNT
	.align		4
.L_48:
        /*0018*/ 	.byte	0x04, 0x2f
        /*001a*/ 	.short	(.L_50 - .L_49)
	.align		4
.L_49:
        /*001c*/ 	.word	index@(_Z18INDEXING_STRUCTUREPdPiS_S0_S0_P14IndexStructurePS2_S3_)
        /*0020*/ 	.word	0x00000020


	//----- nvinfo : EIATTR_FRAME_SIZE
	.align		4
.L_50:
        /*0024*/ 	.byte	0x04, 0x11
        /*0026*/ 	.short	(.L_52 - .L_51)
	.align		4
.L_51:
        /*0028*/ 	.word	index@(_Z18INDEXING_STRUCTUREPdPiS_S0_S0_P14IndexStructurePS2_S3_)
        /*002c*/ 	.word	0x00000010


	//----- nvinfo : EIATTR_REGCOUNT
	.align		4
.L_52:
        /*0030*/ 	.byte	0x04, 0x2f
        /*0032*/ 	.short	(.L_54 - .L_53)
	.align		4
.L_53:
        /*0034*/ 	.word	index@(_ZN3cub18CUB_300001_SM_10006detail11EmptyKernelIvEEvv)
        /*0038*/ 	.word	0x00000004


	//----- nvinfo : EIATTR_FRAME_SIZE
	.align		4
.L_54:
        /*003c*/ 	.byte	0x04, 0x11
        /*003e*/ 	.short	(.L_56 - .L_55)
	.align		4
.L_55:
        /*0040*/ 	.word	index@(_ZN3cub18CUB_300001_SM_10006detail11EmptyKernelIvEEvv)
        /*0044*/ 	.word	0x00000000


	//----- nvinfo : EIATTR_MIN_STACK_SIZE
	.align		4
.L_56:
        /*0048*/ 	.byte	0x04, 0x12
        /*004a*/ 	.short	(.L_58 - .L_57)
	.align		4
.L_57:
        /*004c*/ 	.word	index@(_ZN3cub18CUB_300001_SM_10006detail11EmptyKernelIvEEvv)
        /*0050*/ 	.word	0x00000000


	//----- nvinfo : EIATTR_MIN_STACK_SIZE
	.align		4
.L_58:
        /*0054*/ 	.byte	0x04, 0x12
        /*0056*/ 	.short	(.L_60 - .L_59)
	.align		4
.L_59:
        /*0058*/ 	.word	index@(_Z18INDEXING_STRUCTUREPdPiS_S0_S0_P14IndexStructurePS2_S3_)
        /*005c*/ 	.word	0x00000010


	//----- nvinfo : EIATTR_MIN_STACK_SIZE
	.align		4
.L_60:
        /*0060*/ 	.byte	0x04, 0x12
        /*0062*/ 	.short	(.L_62 - .L_61)
	.align		4
.L_61:
        /*0064*/ 	.word	index@(_Z6DBSCANPdPiS0_S0_S0_S0_S0_S0_P14IndexStructurePS2_S3_)
        /*0068*/ 	.word	0x00000010
.L_62:


//--------------------- .nv.compat                --------------------------
	.section	.nv.compat,"",@"SHT_CUDA_COMPAT_INFO"
	.align	4
        /*0000*/ 	.byte	0x02, 0x09, 0x00, 0x00, 0x02, 0x02, 0x01, 0x00, 0x02, 0x05, 0x05, 0x00, 0x03, 0x07, 0x01, 0x01
        /*0010*/ 	.byte	0x02, 0x03, 0x00, 0x00, 0x02, 0x06, 0x01, 0x00, 0x04, 0x0b, 0x08, 0x00, 0x01, 0x00, 0x00, 0x00
        /*0020*/ 	.byte	0x00, 0x00, 0x00, 0x00


//--------------------- .nv.info._ZN3cub18CUB_300001_SM_10006detail11EmptyKernelIvEEvv --------------------------
	.section	.nv.info._ZN3cub18CUB_300001_SM_10006detail11EmptyKernelIvEEvv,"",@"SHT_CUDA_INFO"
	.sectionflags	@""
	.align	4


	//----- nvinfo : EIATTR_CUDA_API_VERSION
	.align		4
        /*0000*/ 	.byte	0x04, 0x37
        /*0002*/ 	.short	(.L_64 - .L_63)
.L_63:
        /*0004*/ 	.word	0x00000082


	//----- nvinfo : EIATTR_SPARSE_MMA_MASK
	.align		4
.L_64:
        /*0008*/ 	.byte	0x03, 0x50
        /*000a*/ 	.short	0x0000


	//----- nvinfo : EIATTR_MAXREG_COUNT
	.align		4
        /*000c*/ 	.byte	0x03, 0x1b
        /*000e*/ 	.short	0x00ff


	//----- nvinfo : EIATTR_MERCURY_ISA_VERSION
	.align		4
        /*0010*/ 	.byte	0x03, 0x5f
        /*0012*/ 	.short	0x0101


	//----- nvinfo : EIATTR_VRC_CTA_INIT_COUNT
	.align		4
        /*0014*/ 	.byte	0x02, 0x4a
	.zero		1
	.zero		1


	//----- nvinfo : EIATTR_EXIT_INSTR_OFFSETS
	.align		4
        /*0018*/ 	.byte	0x04, 0x1c
        /*001a*/ 	.short	(.L_66 - .L_65)


	//   ....[0]....
.L_65:
        /*001c*/ 	.word	0x00000010


	//----- nvinfo : EIATTR_SW_WAR
	.align		4
.L_66:
        /*0020*/ 	.byte	0x04, 0x36
        /*0022*/ 	.short	(.L_68 - .L_67)
.L_67:
        /*0024*/ 	.word	0x00000008
.L_68:


//--------------------- .nv.info._Z18INDEXING_STRUCTUREPdPiS_S0_S0_P14IndexStructurePS2_S3_ --------------------------
	.section	.nv.info._Z18INDEXING_STRUCTUREPdPiS_S0_S0_P14IndexStructurePS2_S3_,"",@"SHT_CUDA_INFO"
	.sectionflags	@""
	.align	4


	//----- nvinfo : EIATTR_CUDA_API_VERSION
	.align		4
        /*0000*/ 	.byte	0x04, 0x37
        /*0002*/ 	.short	(.L_70 - .L_69)
.L_69:
        /*0004*/ 	.word	0x00000082


	//----- nvinfo : EIATTR_KPARAM_INFO
	.align		4
.L_70:
        /*0008*/ 	.byte	0x04, 0x17
        /*000a*/ 	.short	(.L_72 - .L_71)
.L_71:
        /*000c*/ 	.word	0x00000000
        /*0010*/ 	.short	0x0007
        /*0012*/ 	.short	0x0038
        /*0014*/ 	.byte	0x00, 0xf5, 0x21, 0x00


	//----- nvinfo : EIATTR_KPARAM_INFO
	.align		4
.L_72:
        /*0018*/ 	.byte	0x04, 0x17
        /*001a*/ 	.short	(.L_74 - .L_73)
.L_73:
        /*001c*/ 	.word	0x00000000
        /*0020*/ 	.short	0x0006
        /*0022*/ 	.short	0x0030
        /*0024*/ 	.byte	0x00, 0xf5, 0x21, 0x00


	//----- nvinfo : EIATTR_KPARAM_INFO
	.align		4
.L_74:
        /*0028*/ 	.byte	0x04, 0x17
        /*002a*/ 	.short	(.L_76 - .L_75)
.L_75:
        /*002c*/ 	.word	0x00000000
        /*0030*/ 	.short	0x0005
        /*0032*/ 	.short	0x0028
        /*0034*/ 	.byte	0x00, 0xf5, 0x21, 0x00


	//----- nvinfo : EIATTR_KPARAM_INFO
	.align		4
.L_76:
        /*0038*/ 	.byte	0x04, 0x17
        /*003a*/ 	.short	(.L_78 - .L_77)
.L_77:
        /*003c*/ 	.word	0x00000000
        /*0040*/ 	.short	0x0004
        /*0042*/ 	.short	0x0020
        /*0044*/ 	.byte	0x00, 0xf5, 0x21, 0x00


	//----- nvinfo : EIATTR_KPARAM_INFO
	.align		4
.L_78:
        /*0048*/ 	.byte	0x04, 0x17
        /*004a*/ 	.short	(.L_80 - .L_79)
.L_79:
        /*004c*/ 	.word	0x00000000
        /*0050*/ 	.short	0x0003
        /*0052*/ 	.short	0x0018
        /*0054*/ 	.byte	0x00, 0xf5, 0x21, 0x00


	//----- nvinfo : EIATTR_KPARAM_INFO
	.align		4
.L_80:
        /*0058*/ 	.byte	0x04, 0x17
        /*005a*/ 	.short	(.L_82 - .L_81)
.L_81:
        /*005c*/ 	.word	0x00000000
        /*0060*/ 	.short	0x0002
        /*0062*/ 	.short	0x0010
        /*0064*/ 	.byte	0x00, 0xf5, 0x21, 0x00


	//----- nvinfo : EIATTR_KPARAM_INFO
	.align		4
.L_82:
        /*0068*/ 	.byte	0x04, 0x17
        /*006a*/ 	.short	(.L_84 - .L_83)
.L_83:
        /*006c*/ 	.word	0x00000000
        /*0070*/ 	.short	0x0001
        /*0072*/ 	.short	0x0008
        /*0074*/ 	.byte	0x00, 0xf5, 0x21, 0x00


	//----- nvinfo : EIATTR_KPARAM_INFO
	.align		4
.L_84:
        /*0078*/ 	.byte	0x04, 0x17
        /*007a*/ 	.short	(.L_86 - .L_85)
.L_85:
        /*007c*/ 	.word	0x00000000
        /*0080*/ 	.short	0x0000
        /*0082*/ 	.short	0x0000
        /*0084*/ 	.byte	0x00, 0xf5, 0x21, 0x00


	//----- nvinfo : EIATTR_SPARSE_MMA_MASK
	.align		4
.L_86:
        /*0088*/ 	.byte	0x03, 0x50
        /*008a*/ 	.short	0x0000


	//----- nvinfo : EIATTR_MAXREG_COUNT
	.align		4
        /*008c*/ 	.byte	0x03, 0x1b
        /*008e*/ 	.short	0x00ff


	//----- nvinfo : EIATTR_NUM_BARRIERS
	.align		4
        /*0090*/ 	.byte	0x02, 0x4c
        /*0092*/ 	.byte	0x01
	.zero		1


	//----- nvinfo : EIATTR_EXTERNS
	.align		4
        /*0094*/ 	.byte	0x04, 0x0f
        /*0096*/ 	.short	(.L_88 - .L_87)


	//   ....[0]....
	.align		4
.L_87:
        /*0098*/ 	.word	index@(free)


	//----- nvinfo : EIATTR_MERCURY_ISA_VERSION
	.align		4
.L_88:
        /*009c*/ 	.byte	0x03, 0x5f
        /*009e*/ 	.short	0x0101


	//----- nvinfo : EIATTR_VRC_CTA_INIT_COUNT
	.align		4
        /*00a0*/ 	.byte	0x02, 0x4a
	.zero		1
	.zero		1


	//----- nvinfo : EIATTR_SYSCALL_OFFSETS
	.align		4
        /*00a4*/ 	.byte	0x04, 0x46
        /*00a6*/ 	.short	(.L_90 - .L_89)


	//   ....[0]....
.L_89:
        /*00a8*/ 	.word	0x00001060


	//----- nvinfo : EIATTR_EXIT_INSTR_OFFSETS
	.align		4
.L_90:
        /*00ac*/ 	.byte	0x04, 0x1c
        /*00ae*/ 	.short	(.L_92 - .L_91)


	//   ....[0]....
.L_91:
        /*00b0*/ 	.word	0x000010c0


	//----- nvinfo : EIATTR_CRS_STACK_SIZE
	.align		4
.L_92:
        /*00b4*/ 	.byte	0x04, 0x1e
        /*00b6*/ 	.short	(.L_94 - .L_93)
.L_93:
        /*00b8*/ 	.word	0x00000000


	//----- nvinfo : EIATTR_CBANK_PARAM_SIZE
	.align		4
.L_94:
        /*00bc*/ 	.byte	0x03, 0x19
        /*00be*/ 	.short	0x0040


	//----- nvinfo : EIATTR_PARAM_CBANK
	.align		4
        /*00c0*/ 	.byte	0x04, 0x0a
        /*00c2*/ 	.short	(.L_96 - .L_95)
	.align		4
.L_95:
        /*00c4*/ 	.word	index@(.nv.constant0._Z18INDEXING_STRUCTUREPdPiS_S0_S0_P14IndexStructurePS2_S3_)
        /*00c8*/ 	.short	0x0380
        /*00ca*/ 	.short	0x0040


	//----- nvinfo : EIATTR_SW_WAR
	.align		4
.L_96:
        /*00cc*/ 	.byte	0x04, 0x36
        /*00ce*/ 	.short	(.L_98 - .L_97)
.L_97:
        /*00d0*/ 	.word	0x00000008
.L_98:


//--------------------- .nv.info._Z6DBSCANPdPiS0_S0_S0_S0_S0_S0_P14IndexStructurePS2_S3_ --------------------------
	.section	.nv.info._Z6DBSCANPdPiS0_S0_S0_S0_S0_S0_P14IndexStructurePS2_S3_,"",@"SHT_CUDA_INFO"
	.sectionflags	@""
	.align	4


	//----- nvinfo : EIATTR_CUDA_API_VERSION
	.align		4
        /*0000*/ 	.byte	0x04, 0x37
        /*0002*/ 	.short	(.L_100 - .L_99)
.L_99:
        /*0004*/ 	.word	0x00000082


	//----- nvinfo : EIATTR_KPARAM_INFO
	.align		4
.L_100:
        /*0008*/ 	.byte	0x04, 0x17
        /*000a*/ 	.short	(.L_102 - .L_101)
.L_101:
        /*000c*/ 	.word	0x00000000
        /*0010*/ 	.short	0x000a
        /*0012*/ 	.short	0x0050
        /*0014*/ 	.byte	0x00, 0xf5, 0x21, 0x00


	//----- nvinfo : EIATTR_KPARAM_INFO
	.align		4
.L_102:
        /*0018*/ 	.byte	0x04, 0x17
        /*001a*/ 	.short	(.L_104 - .L_103)
.L_103:
        /*001c*/ 	.word	0x00000000
        /*0020*/ 	.short	0x0009
        /*0022*/ 	.short	0x0048
        /*0024*/ 	.byte	0x00, 0xf5, 0x21, 0x00


	//----- nvinfo : EIATTR_KPARAM_INFO
	.align		4
.L_104:
        /*0028*/ 	.byte	0x04, 0x17
        /*002a*/ 	.short	(.L_106 - .L_105)
.L_105:
        /*002c*/ 	.word	0x00000000
        /*0030*/ 	.short	0x0008
        /*0032*/ 	.short	0x0040
        /*0034*/ 	.byte	0x00, 0xf5, 0x21, 0x00


	//----- nvinfo : EIATTR_KPARAM_INFO
	.align		4
.L_106:
        /*0038*/ 	.byte	0x04, 0x17
        /*003a*/ 	.short	(.L_108 - .L_107)
.L_107:
        /*003c*/ 	.word	0x00000000
        /*0040*/ 	.short	0x0007
        /*0042*/ 	.short	0x0038
        /*0044*/ 	.byte	0x00, 0xf5, 0x21, 0x00


	//----- nvinfo : EIATTR_KPARAM_INFO
	.align		4
.L_108:
        /*0048*/ 	.byte	0x04, 0x17
        /*004a*/ 	.short	(.L_110 - .L_109)
.L_109:
        /*004c*/ 	.word	0x00000000
        /*0050*/ 	.short	0x0006
        /*0052*/ 	.short	0x0030
        /*0054*/ 	.byte	0x00, 0xf5, 0x21, 0x00


	//----- nvinfo : EIATTR_KPARAM_INFO
	.align		4
.L_110:
        /*0058*/ 	.byte	0x04, 0x17
        /*005a*/ 	.short	(.L_112 - .L_111)
.L_111:
        /*005c*/ 	.word	0x00000000
        /*0060*/ 	.short	0x0005
        /*0062*/ 	.short	0x0028
        /*0064*/ 	.byte	0x00, 0xf5, 0x21, 0x00


	//----- nvinfo : EIATTR_KPARAM_INFO
	.align		4
.L_112:
        /*0068*/ 	.byte	0x04, 0x17
        /*006a*/ 	.short	(.L_114 - .L_113)
.L_113:
        /*006c*/ 	.word	0x00000000
        /*0070*/ 	.short	0x0004
        /*0072*/ 	.short	0x0020
        /*0074*/ 	.byte	0x00, 0xf5, 0x21, 0x00


	//----- nvinfo : EIATTR_KPARAM_INFO
	.align		4
.L_114:
        /*0078*/ 	.byte	0x04, 0x17
        /*007a*/ 	.short	(.L_116 - .L_115)
.L_115:
        /*007c*/ 	.word	0x00000000
        /*0080*/ 	.short	0x0003
        /*0082*/ 	.short	0x0018
        /*0084*/ 	.byte	0x00, 0xf5, 0x21, 0x00


	//----- nvinfo : EIATTR_KPARAM_INFO
	.align		4
.L_116:
        /*0088*/ 	.byte	0x04, 0x17
        /*008a*/ 	.short	(.L_118 - .L_117)
.L_117:
        /*008c*/ 	.word	0x00000000
        /*0090*/ 	.short	0x0002
        /*0092*/ 	.short	0x0010
        /*0094*/ 	.byte	0x00, 0xf5, 0x21, 0x00


	//----- nvinfo : EIATTR_KPARAM_INFO
	.align		4
.L_118:
        /*0098*/ 	.byte	0x04, 0x17
        /*009a*/ 	.short	(.L_120 - .L_119)
.L_119:
        /*009c*/ 	.word	0x00000000
        /*00a0*/ 	.short	0x0001
        /*00a2*/ 	.short	0x0008
        /*00a4*/ 	.byte	0x00, 0xf5, 0x21, 0x00


	//----- nvinfo : EIATTR_KPARAM_INFO
	.align		4
.L_120:
        /*00a8*/ 	.byte	0x04, 0x17
        /*00aa*/ 	.short	(.L_122 - .L_121)
.L_121:
        /*00ac*/ 	.word	0x00000000
        /*00b0*/ 	.short	0x0000
        /*00b2*/ 	.short	0x0000
        /*00b4*/ 	.byte	0x00, 0xf5, 0x21, 0x00


	//----- nvinfo : EIATTR_SPARSE_MMA_MASK
	.align		4
.L_122:
        /*00b8*/ 	.byte	0x03, 0x50
        /*00ba*/ 	.short	0x0000


	//----- nvinfo : EIATTR_MAXREG_COUNT
	.align		4
        /*00bc*/ 	.byte	0x03, 0x1b
        /*00be*/ 	.short	0x00ff


	//----- nvinfo : EIATTR_NUM_BARRIERS
	.align		4
        /*00c0*/ 	.byte	0x02, 0x4c
        /*00c2*/ 	.byte	0x01
	.zero		1


	//----- nvinfo : EIATTR_MERCURY_ISA_VERSION
	.align		4
        /*00c4*/ 	.byte	0x03, 0x5f
        /*00c6*/ 	.short	0x0101


	//----- nvinfo : EIATTR_INT_WARP_WIDE_INSTR_OFFSETS
	.align		4
        /*00c8*/ 	.byte	0x04, 0x31
        /*00ca*/ 	.short	(.L_124 - .L_123)


	//   ....[0]....
.L_123:
        /*00cc*/ 	.word	0x00000cf0


	//   ....[1]....
        /*00d0*/ 	.word	0x00000db0


	//   ....[2]....
        /*00d4*/ 	.word	0x00000e50


	//   ....[3]....
        /*00d8*/ 	.word	0x00000ed0


	//   ....[4]....
        /*00dc*/ 	.word	0x00001410


	//   ....[5]....
        /*00e0*/ 	.word	0x000014c0


	//----- nvinfo : EIATTR_VRC_CTA_INIT_COUNT
	.align		4
.L_124:
        /*00e4*/ 	.byte	0x02, 0x4a
	.zero		1
	.zero		1


	//----- nvinfo : EIATTR_EXIT_INSTR_OFFSETS
	.align		4
        /*00e8*/ 	.byte	0x04, 0x1c
        /*00ea*/ 	.short	(.L_126 - .L_125)


	//   ....[0]....
.L_125:
        /*00ec*/ 	.word	0x000001d0


	//   ....[1]....
        /*00f0*/ 	.word	0x00001900


	//----- nvinfo : EIATTR_CRS_STACK_SIZE
	.align		4
.L_126:
        /*00f4*/ 	.byte	0x04, 0x1e
        /*00f6*/ 	.short	(.L_128 - .L_127)
.L_127:
        /*00f8*/ 	.word	0x00000000


	//----- nvinfo : EIATTR_CBANK_PARAM_SIZE
	.align		4
.L_128:
        /*00fc*/ 	.byte	0x03, 0x19
        /*00fe*/ 	.short	0x0058


	//----- nvinfo : EIATTR_PARAM_CBANK
	.align		4
        /*0100*/ 	.byte	0x04, 0x0a
        /*0102*/ 	.short	(.L_130 - .L_129)
	.align		4
.L_129:
        /*0104*/ 	.word	index@(.nv.constant0._Z6DBSCANPdPiS0_S0_S0_S0_S0_S0_P14IndexStructurePS2_S3_)
        /*0108*/ 	.short	0x0380
        /*010a*/ 	.short	0x0058


	//----- nvinfo : EIATTR_SW_WAR
	.align		4
.L_130:
        /*010c*/ 	.byte	0x04, 0x36
        /*010e*/ 	.short	(.L_132 - .L_131)
.L_131:
        /*0110*/ 	.word	0x00000008
.L_132:


//--------------------- .nv.callgraph             --------------------------
	.section	.nv.callgraph,"",@"SHT_CUDA_CALLGRAPH"
	.align	4
	.sectionentsize	8
	.align		4
        /*0000*/ 	.word	0x00000000
	.align		4
        /*0004*/ 	.word	0xffffffff
	.align		4
        /*0008*/ 	.word	index@(_Z18INDEXING_STRUCTUREPdPiS_S0_S0_P14IndexStructurePS2_S3_)
	.align		4
        /*000c*/ 	.word	index@(free)
	.align		4
        /*0010*/ 	.word	0x00000000
	.align		4
        /*0014*/ 	.word	0xfffffffe
	.align		4
        /*0018*/ 	.word	0x00000000
	.align		4
        /*001c*/ 	.word	0xfffffffd
	.align		4
        /*0020*/ 	.word	0x00000000
	.align		4
        /*0024*/ 	.word	0xfffffffc


//--------------------- .nv.constant4             --------------------------
	.section	.nv.constant4,"a",@progbits
	.align	8
	.align		8
.nv.constant4:
        /*0000*/ 	.dword	_ZN30_INTERNAL_b4db7c88_4_k_cu_main4cuda3std3__45__cpo5beginE
	.align		8
        /*0008*/ 	.dword	_ZN30_INTERNAL_b4db7c88_4_k_cu_main4cuda3std3__45__cpo3endE
	.align		8
        /*0010*/ 	.dword	_ZN30_INTERNAL_b4db7c88_4_k_cu_main4cuda3std3__45__cpo6cbeginE
	.align		8
        /*0018*/ 	.dword	_ZN30_INTERNAL_b4db7c88_4_k_cu_main4cuda3std3__45__cpo4cendE
	.align		8
        /*0020*/ 	.dword	_ZN30_INTERNAL_b4db7c88_4_k_cu_main4cuda3std3__45__cpo6rbeginE
	.align		8
        /*0028*/ 	.dword	_ZN30_INTERNAL_b4db7c88_4_k_cu_main4cuda3std3__45__cpo4rendE
	.align		8
        /*0030*/ 	.dword	_ZN30_INTERNAL_b4db7c88_4_k_cu_main4cuda3std3__45__cpo7crbeginE
	.align		8
        /*0038*/ 	.dword	_ZN30_INTERNAL_b4db7c88_4_k_cu_main4cuda3std3__45__cpo5crendE
	.align		8
        /*0040*/ 	.dword	_ZN30_INTERNAL_b4db7c88_4_k_cu_main4cuda3std3__432_GLOBAL__N__b4db7c88_4_k_cu_main6ignoreE
	.align		8
        /*0048*/ 	.dword	_ZN30_INTERNAL_b4db7c88_4_k_cu_main4cuda3std3__419piecewise_constructE
	.align		8
        /*0050*/ 	.dword	_ZN30_INTERNAL_b4db7c88_4_k_cu_main4cuda3std3__48in_placeE
	.align		8
        /*0058*/ 	.dword	_ZN30_INTERNAL_b4db7c88_4_k_cu_main4cuda3std3__420unreachable_sentinelE
	.align		8
        /*0060*/ 	.dword	_ZN30_INTERNAL_b4db7c88_4_k_cu_main4cuda3std3__47nulloptE
	.align		8
        /*0068*/ 	.dword	_ZN30_INTERNAL_b4db7c88_4_k_cu_main4cuda3std3__48unexpectE
	.align		8
        /*0070*/ 	.dword	_ZN30_INTERNAL_b4db7c88_4_k_cu_main4cuda3std6ranges3__45__cpo4swapE
	.align		8
        /*0078*/ 	.dword	_ZN30_INTERNAL_b4db7c88_4_k_cu_main4cuda3std6ranges3__45__cpo9iter_moveE
	.align		8
        /*0080*/ 	.dword	_ZN30_INTERNAL_b4db7c88_4_k_cu_main4cuda3std6ranges3__45__cpo5beginE
	.align		8
        /*0088*/ 	.dword	_ZN30_INTERNAL_b4db7c88_4_k_cu_main4cuda3std6ranges3__45__cpo3endE
	.align		8
        /*0090*/ 	.dword	_ZN30_INTERNAL_b4db7c88_4_k_cu_main4cuda3std6ranges3__45__cpo6cbeginE
	.align		8
        /*0098*/ 	.dword	_ZN30_INTERNAL_b4db7c88_4_k_cu_main4cuda3std6ranges3__45__cpo4cendE
	.align		8
        /*00a0*/ 	.dword	_ZN30_INTERNAL_b4db7c88_4_k_cu_main4cuda3std6ranges3__45__cpo7advanceE
	.align		8
        /*00a8*/ 	.dword	_ZN30_INTERNAL_b4db7c88_4_k_cu_main4cuda3std6ranges3__45__cpo9iter_swapE
	.align		8
        /*00b0*/ 	.dword	_ZN30_INTERNAL_b4db7c88_4_k_cu_main4cuda3std6ranges3__45__cpo4nextE
	.align		8
        /*00b8*/ 	.dword	_ZN30_INTERNAL_b4db7c88_4_k_cu_main4cuda3std6ranges3__45__cpo4prevE
	.align		8
        /*00c0*/ 	.dword	_ZN30_INTERNAL_b4db7c88_4_k_cu_main4cuda3std6ranges3__45__cpo4dataE
	.align		8
        /*00c8*/ 	.dword	_ZN30_INTERNAL_b4db7c88_4_k_cu_main4cuda3std6ranges3__45__cpo5cdataE
	.align		8
        /*00d0*/ 	.dword	_ZN30_INTERNAL_b4db7c88_4_k_cu_main4cuda3std6ranges3__45__cpo4sizeE
	.align		8
        /*00d8*/ 	.dword	_ZN30_INTERNAL_b4db7c88_4_k_cu_main4cuda3std6ranges3__45__cpo5ssizeE
	.align		8
        /*00e0*/ 	.dword	_ZN30_INTERNAL_b4db7c88_4_k_cu_main4cuda3std6ranges3__45__cpo8distanceE
	.align		8
        /*00e8*/ 	.dword	_ZN30_INTERNAL_b4db7c88_4_k_cu_main6thrust24THRUST_300001_SM_1000_NS8cuda_cub3parE
	.align		8
        /*00f0*/ 	.dword	_ZN30_INTERNAL_b4db7c88_4_k_cu_main6thrust24THRUST_300001_SM_1000_NS8cuda_cub10par_nosyncE
	.align		8
        /*00f8*/ 	.dword	_ZN30_INTERNAL_b4db7c88_4_k_cu_main6thrust24THRUST_300001_SM_1000_NS6system6detail10sequential3seqE
	.align		8
        /*0100*/ 	.dword	_ZN30_INTERNAL_b4db7c88_4_k_cu_main6thrust24THRUST_300001_SM_1000_NS6system3cpp3parE
	.align		8
        /*0108*/ 	.dword	_ZN30_INTERNAL_b4db7c88_4_k_cu_main6thrust24THRUST_300001_SM_1000_NS12placeholders2_1E
	.align		8
        /*0110*/ 	.dword	_ZN30_INTERNAL_b4db7c88_4_k_cu_main6thrust24THRUST_300001_SM_1000_NS12placeholders2_2E
	.align		8
        /*0118*/ 	.dword	_ZN30_INTERNAL_b4db7c88_4_k_cu_main6thrust24THRUST_300001_SM_1000_NS12placeholders2_3E
	.align		8
        /*0120*/ 	.dword	_ZN30_INTERNAL_b4db7c88_4_k_cu_main6thrust24THRUST_300001_SM_1000_NS12placeholders2_4E
	.align		8
        /*0128*/ 	.dword	_ZN30_INTERNAL_b4db7c88_4_k_cu_main6thrust24THRUST_300001_SM_1000_NS12placeholders2_5E
	.align		8
        /*0130*/ 	.dword	_ZN30_INTERNAL_b4db7c88_4_k_cu_main6thrust24THRUST_300001_SM_1000_NS12placeholders2_6E
	.align		8
        /*0138*/ 	.dword	_ZN30_INTERNAL_b4db7c88_4_k_cu_main6thrust24THRUST_300001_SM_1000_NS12placeholders2_7E
	.align		8
        /*0140*/ 	.dword	_ZN30_INTERNAL_b4db7c88_4_k_cu_main6thrust24THRUST_300001_SM_1000_NS12placeholders2_8E
	.align		8
        /*0148*/ 	.dword	_ZN30_INTERNAL_b4db7c88_4_k_cu_main6thrust24THRUST_300001_SM_1000_NS12placeholders2_9E
	.align		8
        /*0150*/ 	.dword	_ZN30_INTERNAL_b4db7c88_4_k_cu_main6thrust24THRUST_300001_SM_1000_NS12placeholders3_10E
	.align		8
        /*0158*/ 	.dword	_ZN30_INTERNAL_b4db7c88_4_k_cu_main6thrust24THRUST_300001_SM_1000_NS3seqE
	.align		8
        /*0160*/ 	.dword	_ZN30_INTERNAL_b4db7c88_4_k_cu_main6thrust24THRUST_300001_SM_1000_NS6deviceE
	.align		8
        /*0168*/ 	.dword	free


//--------------------- .text._ZN3cub18CUB_300001_SM_10006detail11EmptyKernelIvEEvv --------------------------
	.section	.text._ZN3cub18CUB_300001_SM_10006detail11EmptyKernelIvEEvv,"ax",@progbits
	.align	128
        .global         _ZN3cub18CUB_300001_SM_10006detail11EmptyKernelIvEEvv
        .type           _ZN3cub18CUB_300001_SM_10006detail11EmptyKernelIvEEvv,@function
        .size           _ZN3cub18CUB_300001_SM_10006detail11EmptyKernelIvEEvv,(.L_x_77 - _ZN3cub18CUB_300001_SM_10006detail11EmptyKernelIvEEvv)
        .other          _ZN3cub18CUB_300001_SM_10006detail11EmptyKernelIvEEvv,@"STO_CUDA_ENTRY STV_DEFAULT"
_ZN3cub18CUB_300001_SM_10006detail11EmptyKernelIvEEvv:
.text._ZN3cub18CUB_300001_SM_10006detail11EmptyKernelIvEEvv:
[----:B------:R-:W-:Y:S01]  /*0000*/  LDC R1, c[0x0][0x37c] ;  /* 0x0000df00ff017b82 */ /* 0x000fe20000000800 */
[----:B------:R-:W-:Y:S05]  /*0010*/  EXIT ;  /* 0x000000000000794d */ /* 0x000fea0003800000 */
.L_x_0:
[----:B------:R-:W-:-:S00]  /*0020*/  BRA `(.L_x_0) ;  /* 0xfffffffc00fc7947 */ /* 0x000fc0000383ffff */
[----:B------:R-:W-:-:S00]  /*0030*/  NOP ;  /* 0x0000000000007918 */ /* 0x000fc00000000000 */
        /* <DEDUP_REMOVED lines=12> */
.L_x_77:


//--------------------- .text._Z18INDEXING_STRUCTUREPdPiS_S0_S0_P14IndexStructurePS2_S3_ --------------------------
	.section	.text._Z18INDEXING_STRUCTUREPdPiS_S0_S0_P14IndexStructurePS2_S3_,"ax",@progbits
	.align	128
        .global         _Z18INDEXING_STRUCTUREPdPiS_S0_S0_P14IndexStructurePS2_S3_
        .type           _Z18INDEXING_STRUCTUREPdPiS_S0_S0_P14IndexStructurePS2_S3_,@function
        .size           _Z18INDEXING_STRUCTUREPdPiS_S0_S0_P14IndexStructurePS2_S3_,(.L_x_78 - _Z18INDEXING_STRUCTUREPdPiS_S0_S0_P14IndexStructurePS2_S3_)
        .other          _Z18INDEXING_STRUCTUREPdPiS_S0_S0_P14IndexStructurePS2_S3_,@"STO_CUDA_ENTRY STV_DEFAULT"
_Z18INDEXING_STRUCTUREPdPiS_S0_S0_P14IndexStructurePS2_S3_:
.text._Z18INDEXING_STRUCTUREPdPiS_S0_S0_P14IndexStructurePS2_S3_:
[----:B------:R-:W0:Y:S01]  /*0000*/  LDC R1, c[0x0][0x37c] ;  /* 0x0000df00ff017b82 */ /* 0x000e220000000800 */
[----:B------:R-:W1:Y:S07]  /*0010*/  S2R R3, SR_TID.X ;  /* 0x0000000000037919 */ /* 0x000e6e0000002100 */
[----:B------:R-:W2:Y:S01]  /*0020*/  S2UR UR5, SR_CgaCtaId ;  /* 0x00000000000579c3 */ /* 0x000ea20000008800 */
[----:B------:R-:W-:Y:S01]  /*0030*/  UMOV UR4, 0x400 ;  /* 0x0000040000047882 */ /* 0x000fe20000000000 */
[----:B------:R-:W3:Y:S01]  /*0040*/  LDCU.64 UR36, c[0x0][0x358] ;  /* 0x00006b00ff2477ac */ /* 0x000ee20008000a00 */
[----:B------:R-:W4:Y:S01]  /*0050*/  S2R R0, SR_CTAID.X ;  /* 0x0000000000007919 */ /* 0x000f220000002500 */
[----:B0-----:R-:W-:-:S04]  /*0060*/  VIADD R1, R1, 0xfffffff0 ;  /* 0xfffffff001017836 */ /* 0x001fc80000000000 */
[----:B------:R-:W0:Y:S01]  /*0070*/  LDC.64 R6, c[0x0][0x388] ;  /* 0x0000e200ff067b82 */ /* 0x000e220000000a00 */
[----:B--2---:R-:W-:Y:S01]  /*0080*/  ULEA UR4, UR5, UR4, 0x18 ;  /* 0x0000000405047291 */ /* 0x004fe2000f8ec0ff */
[----:B-1----:R-:W-:-:S13]  /*0090*/  ISETP.NE.AND P0, PT, R3, RZ, PT ;  /* 0x000000ff0300720c */ /* 0x002fda0003f05270 */
[----:B----4-:R-:W-:Y:S01]  /*00a0*/  @!P0 STS [UR4], R0 ;  /* 0x00000000ff008988 */ /* 0x010fe20008000804 */
[----:B------:R-:W-:Y:S06]  /*00b0*/  BAR.SYNC.DEFER_BLOCKING 0x0 ;  /* 0x0000000000007b1d */ /* 0x000fec0000010000 */
[----:B------:R-:W1:Y:S02]  /*00c0*/  LDS R2, [UR4] ;  /* 0x00000004ff027984 */ /* 0x000e640008000800 */
[----:B-1----:R-:W-:-:S13]  /*00d0*/  LOP3.LUT P0, RZ, R3, R2, RZ, 0xfc, !PT ;  /* 0x0000000203ff7212 */ /* 0x002fda000780fcff */
[----:B------:R-:W3:Y:S08]  /*00e0*/  @!P0 LDC.64 R4, c[0x0][0x3b0] ;  /* 0x0000ec00ff048b82 */ /* 0x000ef00000000a00 */
[----:B------:R-:W3:Y:S02]  /*00f0*/  @!P0 LDC.64 R8, c[0x0][0x3a8] ;  /* 0x0000ea00ff088b82 */ /* 0x000ee40000000a00 */
[----:B---3--:R1:W-:Y:S06]  /*0100*/  @!P0 STG.E.64 desc[UR36][R4.64], R8 ;  /* 0x0000000804008986 */ /* 0x0083ec000c101b24 */
[----:B------:R-:W-:Y:S06]  /*0110*/  BAR.SYNC.DEFER_BLOCKING 0x0 ;  /* 0x0000000000007b1d */ /* 0x000fec0000010000 */
[----:B0-----:R-:W2:Y:S04]  /*0120*/  LDG.E R11, desc[UR36][R6.64] ;  /* 0x00000024060b7981 */ /* 0x001ea8000c1e1900 */
[----:B------:R-:W3:Y:S01]  /*0130*/  LDG.E R2, desc[UR36][R6.64+0x4] ;  /* 0x0000042406027981 */ /* 0x000ee2000c1e1900 */
[----:B--2---:R-:W-:-:S05]  /*0140*/  IMAD.IADD R15, R11, 0x1, R0 ;  /* 0x000000010b0f7824 */ /* 0x004fca00078e0200 */
[----:B---3--:R-:W-:-:S13]  /*0150*/  ISETP.GE.AND P0, PT, R15, R2, PT ;  /* 0x000000020f00720c */ /* 0x008fda0003f06270 */
[----:B-1----:R-:W-:Y:S05]  /*0160*/  @P0 BRA `(.L_x_1) ;  /* 0x0000000000c00947 */ /* 0x002fea0003800000 */
[----:B------:R-:W0:Y:S02]  /*0170*/  LDC.64 R4, c[0x0][0x398] ;  /* 0x0000e600ff047b82 */ /* 0x000e240000000a00 */
[----:B0-----:R0:W5:Y:S01]  /*0180*/  LDG.E R14, desc[UR36][R4.64] ;  /* 0x00000024040e7981 */ /* 0x001162000c1e1900 */
[----:B------:R-:W-:Y:S01]  /*0190*/  BSSY.RECONVERGENT B0, `(.L_x_1) ;  /* 0x000002d000007945 */ /* 0x000fe20003800200 */
.L_x_6:
[----:B-----5:R-:W-:Y:S01]  /*01a0*/  ISETP.GE.AND P0, PT, R3, R14, PT ;  /* 0x0000000e0300720c */ /* 0x020fe20003f06270 */
[----:B------:R-:W-:-:S12]  /*01b0*/  BSSY.RECONVERGENT B1, `(.L_x_2) ;  /* 0x0000027000017945 */ /* 0x000fd80003800200 */
[----:B-1----:R-:W-:Y:S05]  /*01c0*/  @P0 BRA `(.L_x_3) ;  /* 0x0000000000940947 */ /* 0x002fea0003800000 */
[----:B0-----:R-:W0:Y:S01]  /*01d0*/  LDC.64 R4, c[0x0][0x3b0] ;  /* 0x0000ec00ff047b82 */ /* 0x001e220000000a00 */
[----:B------:R-:W-:Y:S01]  /*01e0*/  BSSY.RECONVERGENT B2, `(.L_x_4) ;  /* 0x0000022000027945 */ /* 0x000fe20003800200 */
[----:B------:R-:W-:-:S06]  /*01f0*/  MOV R2, R3 ;  /* 0x0000000300027202 */ /* 0x000fcc0000000f00 */
[----:B------:R-:W1:Y:S08]  /*0200*/  LDC.64 R6, c[0x0][0x388] ;  /* 0x0000e200ff067b82 */ /* 0x000e700000000a00 */
[----:B------:R-:W2:Y:S08]  /*0210*/  LDC.64 R8, c[0x0][0x390] ;  /* 0x0000e400ff087b82 */ /* 0x000eb00000000a00 */
[----:B------:R-:W3:Y:S01]  /*0220*/  LDC.64 R10, c[0x0][0x398] ;  /* 0x0000e600ff0a7b82 */ /* 0x000ee20000000a00 */
[----:B0-----:R-:W-:-:S07]  /*0230*/  IMAD.WIDE R12, R15, 0x8, R4 ;  /* 0x000000080f0c7825 */ /* 0x001fce00078e0204 */
.L_x_5:
[----:B-1----:R-:W4:Y:S04]  /*0240*/  LDG.E R17, desc[UR36][R6.64+0x4] ;  /* 0x0000042406117981 */ /* 0x002f28000c1e1900 */
[----:B------:R-:W5:Y:S04]  /*0250*/  LDG.E R16, desc[UR36][R6.64] ;  /* 0x0000002406107981 */ /* 0x000f68000c1e1900 */
[----:B------:R-:W2:Y:S01]  /*0260*/  LDG.E.64 R18, desc[UR36][R12.64] ;  /* 0x000000240c127981 */ /* 0x000ea2000c1e1b00 */
[----:B----4-:R-:W-:Y:S02]  /*0270*/  IMAD.IADD R17, R17, 0x1, R2 ;  /* 0x0000000111117824 */ /* 0x010fe400078e0202 */
[----:B-----5:R-:W-:-:S04]  /*0280*/  IMAD.IADD R16, R15, 0x1, -R16 ;  /* 0x000000010f107824 */ /* 0x020fc800078e0a10 */
[----:B------:R-:W-:-:S04]  /*0290*/  IMAD R17, R16, R14, R17 ;  /* 0x0000000e10117224 */ /* 0x000fc800078e0211 */
[----:B------:R-:W-:-:S06]  /*02a0*/  IMAD.WIDE R16, R17, 0x8, R4 ;  /* 0x0000000811107825 */ /* 0x000fcc00078e0204 */
[----:B------:R-:W4:Y:S01]  /*02b0*/  LDG.E.64 R16, desc[UR36][R16.64] ;  /* 0x0000002410107981 */ /* 0x000f22000c1e1b00 */
[----:B--2---:R-:W-:-:S05]  /*02c0*/  IMAD.WIDE.U32 R18, R2, 0x8, R18 ;  /* 0x0000000802127825 */ /* 0x004fca00078e0012 */
[----:B----4-:R0:W-:Y:S04]  /*02d0*/  ST.E.64 desc[UR36][R18.64+0x18], R16 ;  /* 0x0000181012007985 */ /* 0x0101e8000c101b24 */
[----:B------:R-:W2:Y:S04]  /*02e0*/  LDG.E.64 R20, desc[UR36][R12.64] ;  /* 0x000000240c147981 */ /* 0x000ea8000c1e1b00 */
[----:B--2---:R4:W-:Y:S04]  /*02f0*/  ST.E desc[UR36][R20.64], RZ ;  /* 0x000000ff14007985 */ /* 0x0049e8000c101924 */
[----:B------:R-:W2:Y:S04]  /*0300*/  LDG.E.64 R24, desc[UR36][R12.64] ;  /* 0x000000240c187981 */ /* 0x000ea8000c1e1b00 */
[----:B------:R-:W5:Y:S01]  /*0310*/  LDG.E.64 R22, desc[UR36][R8.64] ;  /* 0x0000002408167981 */ /* 0x000f62000c1e1b00 */
[----:B--2---:R-:W-:-:S06]  /*0320*/  IMAD.WIDE.U32 R26, R2, 0x8, R24 ;  /* 0x00000008021a7825 */ /* 0x004fcc00078e0018 */
[----:B------:R-:W2:Y:S01]  /*0330*/  LD.E.64 R26, desc[UR36][R26.64+0x18] ;  /* 0x000018241a1a7980 */ /* 0x000ea2000c101b00 */
[----:B------:R-:W5:Y:S02]  /*0340*/  I2F.F64.U32 R24, R2 ;  /* 0x0000000200187312 */ /* 0x000f640000201800 */
[----:B-----5:R-:W-:-:S07]  /*0350*/  DFMA R22, R24, 1.5, R22 ;  /* 0x3ff800001816782b */ /* 0x020fce0000000016 */
[----:B--2---:R4:W-:Y:S04]  /*0360*/  ST.E.64 desc[UR36][R26.64+0x8], R22 ;  /* 0x000008161a007985 */ /* 0x0049e8000c101b24 */
[----:B------:R-:W2:Y:S01]  /*0370*/  LDG.E.64 R24, desc[UR36][R12.64] ;  /* 0x000000240c187981 */ /* 0x000ea2000c1e1b00 */
[----:B0-----:R-:W-:Y:S01]  /*0380*/  DADD R16, R22, 1.5 ;  /* 0x3ff8000016107429 */ /* 0x001fe20000000000 */
[----:B--2---:R-:W-:-:S06]  /*0390*/  IMAD.WIDE.U32 R24, R2, 0x8, R24 ;  /* 0x0000000802187825 */ /* 0x004fcc00078e0018 */
[----:B------:R-:W2:Y:S01]  /*03a0*/  LD.E.64 R24, desc[UR36][R24.64+0x18] ;  /* 0x0000182418187980 */ /* 0x000ea2000c101b00 */
[----:B------:R-:W-:-:S03]  /*03b0*/  IADD3 R2, PT, PT, R2, 0x80, RZ ;  /* 0x0000008002027810 */ /* 0x000fc60007ffe0ff */
[----:B--2---:R4:W-:Y:S04]  /*03c0*/  ST.E.64 desc[UR36][R24.64+0x10], R16 ;  /* 0x0000101018007985 */ /* 0x0049e8000c101b24 */
[----:B---3--:R-:W2:Y:S02]  /*03d0*/  LDG.E R14, desc[UR36][R10.64] ;  /* 0x000000240a0e7981 */ /* 0x008ea4000c1e1900 */
[----:B--2---:R-:W-:-:S13]  /*03e0*/  ISETP.GE.AND P0, PT, R2, R14, PT ;  /* 0x0000000e0200720c */ /* 0x004fda0003f06270 */
[----:B----4-:R-:W-:Y:S05]  /*03f0*/  @!P0 BRA `(.L_x_5) ;  /* 0xfffffffc00908947 */ /* 0x010fea000383ffff */
[----:B------:R-:W-:Y:S05]  /*0400*/  BSYNC.RECONVERGENT B2 ;  /* 0x0000000000027941 */ /* 0x000fea0003800200 */
.L_x_4:
[----:B------:R1:W5:Y:S02]  /*0410*/  LDG.E R2, desc[UR36][R6.64+0x4] ;  /* 0x0000042406027981 */ /* 0x000364000c1e1900 */
.L_x_3:
[----:B------:R-:W-:Y:S05]  /*0420*/  BSYNC.RECONVERGENT B1 ;  /* 0x0000000000017941 */ /* 0x000fea0003800200 */
.L_x_2:
[----:B------:R-:W-:-:S05]  /*0430*/  VIADD R15, R15, 0x40 ;  /* 0x000000400f0f7836 */ /* 0x000fca0000000000 */
[----:B-----5:R-:W-:-:S13]  /*0440*/  ISETP.GE.AND P0, PT, R15, R2, PT ;  /* 0x000000020f00720c */ /* 0x020fda0003f06270 */
[----:B------:R-:W-:Y:S05]  /*0450*/  @!P0 BRA `(.L_x_6) ;  /* 0xfffffffc00508947 */ /* 0x000fea000383ffff */
[----:B------:R-:W-:Y:S05]  /*0460*/  BSYNC.RECONVERGENT B0 ;  /* 0x0000000000007941 */ /* 0x000fea0003800200 */
.L_x_1:
[----:B0-----:R-:W1:Y:S02]  /*0470*/  LDC.64 R4, c[0x0][0x388] ;  /* 0x0000e200ff047b82 */ /* 0x001e640000000a00 */
[----:B-1----:R-:W2:Y:S04]  /*0480*/  LDG.E R7, desc[UR36][R4.64+0x8] ;  /* 0x0000082404077981 */ /* 0x002ea8000c1e1900 */
[----:B------:R-:W3:Y:S01]  /*0490*/  LDG.E R2, desc[UR36][R4.64+0xc] ;  /* 0x00000c2404027981 */ /* 0x000ee2000c1e1900 */
[----:B--2---:R-:W-:-:S04]  /*04a0*/  IADD3 R15, PT, PT, R7, R0, RZ ;  /* 0x00000000070f7210 */ /* 0x004fc80007ffe0ff */
[----:B---3--:R-:W-:-:S13]  /*04b0*/  ISETP.GE.AND P0, PT, R15, R2, PT ;  /* 0x000000020f00720c */ /* 0x008fda0003f06270 */
[----:B------:R-:W-:Y:S05]  /*04c0*/  @P0 BRA `(.L_x_7) ;  /* 0x0000000000c40947 */ /* 0x000fea0003800000 */
[----:B------:R-:W0:Y:S02]  /*04d0*/  LDC.64 R4, c[0x0][0x398] ;  /* 0x0000e600ff047b82 */ /* 0x000e240000000a00 */
[----:B0-----:R0:W5:Y:S01]  /*04e0*/  LDG.E R14, desc[UR36][R4.64+0x4] ;  /* 0x00000424040e7981 */ /* 0x001162000c1e1900 */
[----:B------:R-:W-:Y:S01]  /*04f0*/  BSSY.RECONVERGENT B0, `(.L_x_7) ;  /* 0x000002e000007945 */ /* 0x000fe20003800200 */
.L_x_12:
[----:B-----5:R-:W-:Y:S01]  /*0500*/  ISETP.GE.AND P0, PT, R3, R14, PT ;  /* 0x0000000e0300720c */ /* 0x020fe20003f06270 */
[----:B------:R-:W-:-:S12]  /*0510*/  BSSY.RECONVERGENT B1, `(.L_x_8) ;  /* 0x0000028000017945 */ /* 0x000fd80003800200 */
[----:B-1----:R-:W-:Y:S05]  /*0520*/  @P0 BRA `(.L_x_9) ;  /* 0x0000000000980947 */ /* 0x002fea0003800000 */
[----:B0-----:R-:W0:Y:S01]  /*0530*/  LDC.64 R4, c[0x0][0x3b0] ;  /* 0x0000ec00ff047b82 */ /* 0x001e220000000a00 */
[----:B------:R-:W-:Y:S01]  /*0540*/  BSSY.RECONVERGENT B2, `(.L_x_10) ;  /* 0x0000023000027945 */ /* 0x000fe20003800200 */
[----:B------:R-:W-:-:S06]  /*0550*/  IMAD.MOV.U32 R2, RZ, RZ, R3 ;  /* 0x000000ffff027224 */ /* 0x000fcc00078e0003 */
[----:B------:R-:W1:Y:S08]  /*0560*/  LDC.64 R6, c[0x0][0x388] ;  /* 0x0000e200ff067b82 */ /* 0x000e700000000a00 */
[----:B------:R-:W2:Y:S08]  /*0570*/  LDC.64 R8, c[0x0][0x390] ;  /* 0x0000e400ff087b82 */ /* 0x000eb00000000a00 */
[----:B------:R-:W3:Y:S01]  /*0580*/  LDC.64 R10, c[0x0][0x398] ;  /* 0x0000e600ff0a7b82 */ /* 0x000ee20000000a00 */
[----:B0-----:R-:W-:-:S07]  /*0590*/  IMAD.WIDE R12, R15, 0x8, R4 ;  /* 0x000000080f0c7825 */ /* 0x001fce00078e0204 */
.L_x_11:
[----:B-1----:R-:W4:Y:S04]  /*05a0*/  LDG.E R17, desc[UR36][R6.64+0xc] ;  /* 0x00000c2406117981 */ /* 0x002f28000c1e1900 */
[----:B------:R-:W5:Y:S04]  /*05b0*/  LDG.E R16, desc[UR36][R6.64+0x8] ;  /* 0x0000082406107981 */ /* 0x000f68000c1e1900 */
[----:B------:R-:W2:Y:S01]  /*05c0*/  LDG.E.64 R18, desc[UR36][R12.64] ;  /* 0x000000240c127981 */ /* 0x000ea2000c1e1b00 */
[----:B----4-:R-:W-:Y:S01]  /*05d0*/  IADD3 R17, PT, PT, R17, R2, RZ ;  /* 0x0000000211117210 */ /* 0x010fe20007ffe0ff */
[----:B-----5:R-:W-:-:S04]  /*05e0*/  IMAD.IADD R16, R15, 0x1, -R16 ;  /* 0x000000010f107824 */ /* 0x020fc800078e0a10 */
[----:B------:R-:W-:-:S04]  /*05f0*/  IMAD R17, R16, R14, R17 ;  /* 0x0000000e10117224 */ /* 0x000fc800078e0211 */
[----:B------:R-:W-:-:S06]  /*0600*/  IMAD.WIDE R16, R17, 0x8, R4 ;  /* 0x0000000811107825 */ /* 0x000fcc00078e0204 */
[----:B------:R-:W4:Y:S01]  /*0610*/  LDG.E.64 R16, desc[UR36][R16.64] ;  /* 0x0000002410107981 */ /* 0x000f22000c1e1b00 */
[----:B--2---:R-:W-:-:S04]  /*0620*/  IMAD.WIDE.U32 R18, R2, 0x8, R18 ;  /* 0x0000000802127825 */ /* 0x004fc800078e0012 */
[----:B------:R-:W-:Y:S01]  /*0630*/  HFMA2 R29, -RZ, RZ, 0, 5.9604644775390625e-08 ;  /* 0x00000001ff1d7431 */ /* 0x000fe200000001ff */
[----:B----4-:R0:W-:Y:S04]  /*0640*/  ST.E.64 desc[UR36][R18.64+0x18], R16 ;  /* 0x0000181012007985 */ /* 0x0101e8000c101b24 */
[----:B------:R-:W2:Y:S04]  /*0650*/  LDG.E.64 R20, desc[UR36][R12.64] ;  /* 0x000000240c147981 */ /* 0x000ea8000c1e1b00 */
[----:B--2---:R4:W-:Y:S04]  /*0660*/  ST.E desc[UR36][R20.64], R29 ;  /* 0x0000001d14007985 */ /* 0x0049e8000c101924 */
[----:B------:R-:W2:Y:S04]  /*0670*/  LDG.E.64 R24, desc[UR36][R12.64] ;  /* 0x000000240c187981 */ /* 0x000ea8000c1e1b00 */
[----:B------:R-:W5:Y:S01]  /*0680*/  LDG.E.64 R22, desc[UR36][R8.64+0x8] ;  /* 0x0000082408167981 */ /* 0x000f62000c1e1b00 */
[----:B--2---:R-:W-:-:S06]  /*0690*/  IMAD.WIDE.U32 R26, R2, 0x8, R24 ;  /* 0x00000008021a7825 */ /* 0x004fcc00078e0018 */
[----:B------:R-:W2:Y:S01]  /*06a0*/  LD.E.64 R26, desc[UR36][R26.64+0x18] ;  /* 0x000018241a1a7980 */ /* 0x000ea2000c101b00 */
[----:B------:R-:W5:Y:S02]  /*06b0*/  I2F.F64.U32 R24, R2 ;  /* 0x0000000200187312 */ /* 0x000f640000201800 */
[----:B-----5:R-:W-:-:S07]  /*06c0*/  DFMA R22, R24, 1.5, R22 ;  /* 0x3ff800001816782b */ /* 0x020fce0000000016 */
[----:B--2---:R4:W-:Y:S04]  /*06d0*/  ST.E.64 desc[UR36][R26.64+0x8], R22 ;  /* 0x000008161a007985 */ /* 0x0049e8000c101b24 */
[----:B0-----:R-:W2:Y:S02]  /*06e0*/  LDG.E.64 R16, desc[UR36][R12.64] ;  /* 0x000000240c107981 */ /* 0x001ea4000c1e1b00 */
[----:B--2---:R-:W-:-:S06]  /*06f0*/  IMAD.WIDE.U32 R18, R2, 0x8, R16 ;  /* 0x0000000802127825 */ /* 0x004fcc00078e0010 */
[----:B------:R-:W2:Y:S01]  /*0700*/  LD.E.64 R18, desc[UR36][R18.64+0x18] ;  /* 0x0000182412127980 */ /* 0x000ea2000c101b00 */
[----:B------:R-:W-:Y:S01]  /*0710*/  DADD R16, R22, 1.5 ;  /* 0x3ff8000016107429 */ /* 0x000fe20000000000 */
[----:B------:R-:W-:-:S06]  /*0720*/  VIADD R2, R2, 0x80 ;  /* 0x0000008002027836 */ /* 0x000fcc0000000000 */
[----:B--2---:R4:W-:Y:S04]  /*0730*/  ST.E.64 desc[UR36][R18.64+0x10], R16 ;  /* 0x0000101012007985 */ /* 0x0049e8000c101b24 */
[----:B---3--:R-:W2:Y:S02]  /*0740*/  LDG.E R14, desc[UR36][R10.64+0x4] ;  /* 0x000004240a0e7981 */ /* 0x008ea4000c1e1900 */
[----:B--2---:R-:W-:-:S13]  /*0750*/  ISETP.GE.AND P0, PT, R2, R14, PT ;  /* 0x0000000e0200720c */ /* 0x004fda0003f06270 */
[----:B----4-:R-:W-:Y:S05]  /*0760*/  @!P0 BRA `(.L_x_11) ;  /* 0xfffffffc008c8947 */ /* 0x010fea000383ffff */
[----:B------:R-:W-:Y:S05]  /*0770*/  BSYNC.RECONVERGENT B2 ;  /* 0x0000000000027941 */ /* 0x000fea0003800200 */
.L_x_10:
[----:B------:R1:W5:Y:S02]  /*0780*/  LDG.E R2, desc[UR36][R6.64+0xc] ;  /* 0x00000c2406027981 */ /* 0x000364000c1e1900 */
.L_x_9:
[----:B------:R-:W-:Y:S05]  /*0790*/  BSYNC.RECONVERGENT B1 ;  /* 0x0000000000017941 */ /* 0x000fea0003800200 */
.L_x_8:
[----:B------:R-:W-:-:S04]  /*07a0*/  IADD3 R15, PT, PT, R15, 0x40, RZ ;  /* 0x000000400f0f7810 */ /* 0x000fc80007ffe0ff */
[----:B-----5:R-:W-:-:S13]  /*07b0*/  ISETP.GE.AND P0, PT, R15, R2, PT ;  /* 0x000000020f00720c */ /* 0x020fda0003f06270 */
[----:B------:R-:W-:Y:S05]  /*07c0*/  @!P0 BRA `(.L_x_12) ;  /* 0xfffffffc004c8947 */ /* 0x000fea000383ffff */
[----:B------:R-:W-:Y:S05]  /*07d0*/  BSYNC.RECONVERGENT B0 ;  /* 0x0000000000007941 */ /* 0x000fea0003800200 */
.L_x_7:
[----:B0-----:R-:W1:Y:S02]  /*07e0*/  LDC.64 R4, c[0x0][0x388] ;  /* 0x0000e200ff047b82 */ /* 0x001e640000000a00 */
[----:B-1----:R-:W2:Y:S04]  /*07f0*/  LDG.E R7, desc[UR36][R4.64+0x10] ;  /* 0x0000102404077981 */ /* 0x002ea8000c1e1900 */
[----:B------:R-:W3:Y:S01]  /*0800*/  LDG.E R2, desc[UR36][R4.64+0x14] ;  /* 0x0000142404027981 */ /* 0x000ee2000c1e1900 */
[----:B--2---:R-:W-:-:S05]  /*0810*/  IMAD.IADD R15, R7, 0x1, R0 ;  /* 0x00000001070f7824 */ /* 0x004fca00078e0200 */
[----:B---3--:R-:W-:-:S13]  /*0820*/  ISETP.GE.AND P0, PT, R15, R2, PT ;  /* 0x000000020f00720c */ /* 0x008fda0003f06270 */
[----:B------:R-:W-:Y:S05]  /*0830*/  @P0 BRA `(.L_x_13) ;  /* 0x0000000000c40947 */ /* 0x000fea0003800000 */
[----:B------:R-:W0:Y:S02]  /*0840*/  LDC.64 R4, c[0x0][0x398] ;  /* 0x0000e600ff047b82 */ /* 0x000e240000000a00 */
[----:B0-----:R0:W5:Y:S01]  /*0850*/  LDG.E R14, desc[UR36][R4.64+0x8] ;  /* 0x00000824040e7981 */ /* 0x001162000c1e1900 */
[----:B------:R-:W-:Y:S01]  /*0860*/  BSSY.RECONVERGENT B0, `(.L_x_13) ;  /* 0x000002e000007945 */ /* 0x000fe20003800200 */
.L_x_18:
        /* <DEDUP_REMOVED lines=10> */
.L_x_17:
[----:B-1----:R-:W4:Y:S04]  /*0910*/  LDG.E R16, desc[UR36][R6.64+0x10] ;  /* 0x0000102406107981 */ /* 0x002f28000c1e1900 */
[----:B------:R-:W5:Y:S04]  /*0920*/  LDG.E R17, desc[UR36][R6.64+0x14] ;  /* 0x0000142406117981 */ /* 0x000f68000c1e1900 */
[----:B------:R-:W2:Y:S01]  /*0930*/  LDG.E.64 R18, desc[UR36][R12.64] ;  /* 0x000000240c127981 */ /* 0x000ea2000c1e1b00 */
[----:B----4-:R-:W-:Y:S01]  /*0940*/  IADD3 R16, PT, PT, -R16, R15, RZ ;  /* 0x0000000f10107210 */ /* 0x010fe20007ffe1ff */
[----:B-----5:R-:W-:-:S04]  /*0950*/  IMAD.IADD R17, R17, 0x1, R2 ;  /* 0x0000000111117824 */ /* 0x020fc800078e0202 */
[----:B------:R-:W-:-:S04]  /*0960*/  IMAD R17, R16, R14, R17 ;  /* 0x0000000e10117224 */ /* 0x000fc800078e0211 */
[----:B------:R-:W-:-:S06]  /*0970*/  IMAD.WIDE R16, R17, 0x8, R4 ;  /* 0x0000000811107825 */ /* 0x000fcc00078e0204 */
[----:B------:R-:W4:Y:S01]  /*0980*/  LDG.E.64 R16, desc[UR36][R16.64] ;  /* 0x0000002410107981 */ /* 0x000f22000c1e1b00 */
[----:B--2---:R-:W-:-:S05]  /*0990*/  IMAD.WIDE.U32 R18, R2, 0x8, R18 ;  /* 0x0000000802127825 */ /* 0x004fca00078e0012 */
[----:B----4-:R0:W-:Y:S04]  /*09a0*/  ST.E.64 desc[UR36][R18.64+0x18], R16 ;  /* 0x0000181012007985 */ /* 0x0101e8000c101b24 */
[----:B------:R-:W2:Y:S01]  /*09b0*/  LDG.E.64 R20, desc[UR36][R12.64] ;  /* 0x000000240c147981 */ /* 0x000ea2000c1e1b00 */
[----:B------:R-:W-:-:S05]  /*09c0*/  IMAD.MOV.U32 R29, RZ, RZ, 0x2 ;  /* 0x00000002ff1d7424 */ /* 0x000fca00078e00ff */
        /* <DEDUP_REMOVED lines=12> */
[----:B------:R-:W-:-:S06]  /*0a90*/  IADD3 R2, PT, PT, R2, 0x80, RZ ;  /* 0x0000008002027810 */ /* 0x000fcc0007ffe0ff */
[----:B--2---:R4:W-:Y:S04]  /*0aa0*/  ST.E.64 desc[UR36][R18.64+0x10], R16 ;  /* 0x0000101012007985 */ /* 0x0049e8000c101b24 */
[----:B---3--:R-:W2:Y:S02]  /*0ab0*/  LDG.E R14, desc[UR36][R10.64+0x8] ;  /* 0x000008240a0e7981 */ /* 0x008ea4000c1e1900 */
[----:B--2---:R-:W-:-:S13]  /*0ac0*/  ISETP.GE.AND P0, PT, R2, R14, PT ;  /* 0x0000000e0200720c */ /* 0x004fda0003f06270 */
[----:B----4-:R-:W-:Y:S05]  /*0ad0*/  @!P0 BRA `(.L_x_17) ;  /* 0xfffffffc008c8947 */ /* 0x010fea000383ffff */
[----:B------:R-:W-:Y:S05]  /*0ae0*/  BSYNC.RECONVERGENT B2 ;  /* 0x0000000000027941 */ /* 0x000fea0003800200 */
.L_x_16:
[----:B------:R1:W5:Y:S02]  /*0af0*/  LDG.E R2, desc[UR36][R6.64+0x14] ;  /* 0x0000142406027981 */ /* 0x000364000c1e1900 */
.L_x_15:
[----:B------:R-:W-:Y:S05]  /*0b00*/  BSYNC.RECONVERGENT B1 ;  /* 0x0000000000017941 */ /* 0x000fea0003800200 */
.L_x_14:
[----:B------:R-:W-:-:S05]  /*0b10*/  VIADD R15, R15, 0x40 ;  /* 0x000000400f0f7836 */ /* 0x000fca0000000000 */
[----:B-----5:R-:W-:-:S13]  /*0b20*/  ISETP.GE.AND P0, PT, R15, R2, PT ;  /* 0x000000020f00720c */ /* 0x020fda0003f06270 */
[----:B------:R-:W-:Y:S05]  /*0b30*/  @!P0 BRA `(.L_x_18) ;  /* 0xfffffffc004c8947 */ /* 0x000fea000383ffff */
[----:B------:R-:W-:Y:S05]  /*0b40*/  BSYNC.RECONVERGENT B0 ;  /* 0x0000000000007941 */ /* 0x000fea0003800200 */
.L_x_13:
[----:B------:R-:W2:Y:S01]  /*0b50*/  LDCU UR4, c[0x0][0x360] ;  /* 0x00006c00ff0477ac */ /* 0x000ea20008000800 */
[----:B------:R-:W-:Y:S01]  /*0b60*/  BAR.SYNC.DEFER_BLOCKING 0x0 ;  /* 0x0000000000007b1d */ /* 0x000fe20000010000 */
[----:B--2---:R-:W-:-:S05]  /*0b70*/  IMAD R16, R0, UR4, R3 ;  /* 0x0000000400107c24 */ /* 0x004fca000f8e0203 */
[----:B------:R-:W-:-:S13]  /*0b80*/  ISETP.GT.AND P0, PT, R16, 0x270f, PT ;  /* 0x0000270f1000780c */ /* 0x000fda0003f04270 */
[----:B------:R-:W-:Y:S05]  /*0b90*/  @P0 BRA `(.L_x_19) ;  /* 0x0000000400400947 */ /* 0x000fea0003800000 */
.L_x_28:
[----:B------:R-:W2:Y:S01]  /*0ba0*/  LDC.64 R2, c[0x0][0x380] ;  /* 0x0000e000ff027b82 */ /* 0x000ea20000000a00 */
[----:B0-----:R-:W-:-:S05]  /*0bb0*/  SHF.L.U32 R5, R16, 0x1, RZ ;  /* 0x0000000110057819 */ /* 0x001fca00000006ff */
[----:B--2---:R-:W-:-:S05]  /*0bc0*/  IMAD.WIDE R2, R5, 0x8, R2 ;  /* 0x0000000805027825 */ /* 0x004fca00078e0202 */
[----:B------:R-:W2:Y:S04]  /*0bd0*/  LDG.E.64 R8, desc[UR36][R2.64] ;  /* 0x0000002402087981 */ /* 0x000ea8000c1e1b00 */
[----:B------:R-:W2:Y:S01]  /*0be0*/  LDG.E.64 R10, desc[UR36][R2.64+0x8] ;  /* 0x00000824020a7981 */ /* 0x000ea2000c1e1b00 */
[----:B------:R-:W0:Y:S01]  /*0bf0*/  LDCU.64 UR4, c[0x0][0x3a8] ;  /* 0x00007500ff0477ac */ /* 0x000e220008000a00 */
[----:B------:R-:W-:Y:S01]  /*0c00*/  BSSY B0, `(.L_x_20) ;  /* 0x0000042000007945 */ /* 0x000fe20003800000 */
[----:B0-----:R-:W-:Y:S01]  /*0c10*/  IMAD.U32 R4, RZ, RZ, UR4 ;  /* 0x00000004ff047e24 */ /* 0x001fe2000f8e00ff */
[----:B------:R-:W-:Y:S01]  /*0c20*/  MOV R5, UR5 ;  /* 0x0000000500057c02 */ /* 0x000fe20008000f00 */
[----:B--2---:R0:W-:Y:S06]  /*0c30*/  STL.128 [R1], R8 ;  /* 0x0000000801007387 */ /* 0x0041ec0000100c00 */
.L_x_26:
[----:B--2---:R-:W2:Y:S01]  /*0c40*/  LD.E R0, desc[UR36][R4.64] ;  /* 0x0000002404007980 */ /* 0x004ea2000c101900 */
[----:B------:R-:W2:Y:S02]  /*0c50*/  LDC.64 R2, c[0x0][0x398] ;  /* 0x0000e600ff027b82 */ /* 0x000ea40000000a00 */
[----:B--2---:R-:W-:-:S05]  /*0c60*/  IMAD.WIDE R2, R0, 0x4, R2 ;  /* 0x0000000400027825 */ /* 0x004fca00078e0202 */
[----:B------:R-:W2:Y:S01]  /*0c70*/  LDG.E R15, desc[UR36][R2.64] ;  /* 0x00000024020f7981 */ /* 0x000ea2000c1e1900 */
[----:B------:R-:W-:Y:S05]  /*0c80*/  YIELD ;  /* 0x0000000000007946 */ /* 0x000fea0003800000 */
[----:B------:R-:W-:Y:S01]  /*0c90*/  BSSY.RECONVERGENT B1, `(.L_x_21) ;  /* 0x0000037000017945 */ /* 0x000fe20003800200 */
[----:B------:R-:W-:Y:S02]  /*0ca0*/  PLOP3.LUT P0, PT, PT, PT, PT, 0x80, 0x8 ;  /* 0x000000000008781c */ /* 0x000fe40003f0f070 */
[----:B--2---:R-:W-:-:S13]  /*0cb0*/  ISETP.GE.AND P1, PT, R15, 0x1, PT ;  /* 0x000000010f00780c */ /* 0x004fda0003f26270 */
[----:B------:R-:W-:Y:S05]  /*0cc0*/  @!P1 BRA `(.L_x_22) ;  /* 0x0000000000cc9947 */ /* 0x000fea0003800000 */
[----:B------:R-:W-:Y:S01]  /*0cd0*/  IADD3 R13, P1, PT, R4, 0x18, RZ ;  /* 0x00000018040d7810 */ /* 0x000fe20007f3e0ff */
[----:B------:R-:W-:Y:S01]  /*0ce0*/  IMAD.MOV.U32 R2, RZ, RZ, R4 ;  /* 0x000000ffff027224 */ /* 0x000fe200078e0004 */
[----:B------:R-:W-:-:S03]  /*0cf0*/  MOV R3, R5 ;  /* 0x0000000500037202 */ /* 0x000fc60000000f00 */
[----:B------:R-:W-:Y:S02]  /*0d00*/  IMAD.X R14, RZ, RZ, R5, P1 ;  /* 0x000000ffff0e7224 */ /* 0x000fe400008e0605 */
[----:B------:R-:W0:Y:S01]  /*0d10*/  LD.E.64 R4, desc[UR36][R4.64+0x18] ;  /* 0x0000182404047980 */ /* 0x000e22000c101b00 */
[----:B-1----:R-:W-:-:S06]  /*0d20*/  LEA R6, R0, R1, 0x3 ;  /* 0x0000000100067211 */ /* 0x002fcc00078e18ff */
[----:B------:R-:W2:Y:S04]  /*0d30*/  LDL.64 R6, [R6] ;  /* 0x0000000006067983 */ /* 0x000ea80000100a00 */
[----:B0-----:R-:W2:Y:S04]  /*0d40*/  LD.E.64 R10, desc[UR36][R4.64+0x10] ;  /* 0x00001024040a7980 */ /* 0x001ea8000c101b00 */
[----:B------:R-:W3:Y:S01]  /*0d50*/  LD.E.64 R8, desc[UR36][R4.64+0x8] ;  /* 0x0000082404087980 */ /* 0x000ee2000c101b00 */
[----:B------:R-:W-:Y:S01]  /*0d60*/  BSSY.RELIABLE B2, `(.L_x_23) ;  /* 0x000001d000027945 */ /* 0x000fe20003800100 */
[----:B--2---:R-:W-:-:S06]  /*0d70*/  DSETP.GTU.AND P1, PT, R6, R10, PT ;  /* 0x0000000a0600722a */ /* 0x004fcc0003f2c000 */
[----:B---3--:R-:W-:-:S14]  /*0d80*/  DSETP.LTU.OR P1, PT, R6, R8, P1 ;  /* 0x000000080600722a */ /* 0x008fdc0000f29400 */
[----:B------:R-:W-:Y:S05]  /*0d90*/  @!P1 BRA `(.L_x_24) ;  /* 0x0000000000509947 */ /* 0x000fea0003800000 */
[----:B------:R-:W-:-:S07]  /*0da0*/  IMAD.MOV.U32 R8, RZ, RZ, RZ ;  /* 0x000000ffff087224 */ /* 0x000fce00078e00ff */
.L_x_25:
[----:B------:R-:W-:Y:S01]  /*0db0*/  IADD3 R12, PT, PT, R8, 0x1, RZ ;  /* 0x00000001080c7810 */ /* 0x000fe20007ffe0ff */
[----:B------:R-:W-:Y:S01]  /*0dc0*/  IMAD.MOV.U32 R4, RZ, RZ, R2 ;  /* 0x000000ffff047224 */ /* 0x000fe200078e0002 */
[----:B------:R-:W-:Y:S02]  /*0dd0*/  IADD3 R8, P2, PT, R13, 0x8, RZ ;  /* 0x000000080d087810 */ /* 0x000fe40007f5e0ff */
[----:B------:R-:W-:Y:S02]  /*0de0*/  ISETP.GE.AND P1, PT, R12, R15, PT ;  /* 0x0000000f0c00720c */ /* 0x000fe40003f26270 */
[----:B------:R-:W-:Y:S01]  /*0df0*/  MOV R5, R3 ;  /* 0x0000000300057202 */ /* 0x000fe20000000f00 */
[----:B------:R-:W-:-:S10]  /*0e00*/  IMAD.X R9, RZ, RZ, R14, P2 ;  /* 0x000000ffff097224 */ /* 0x000fd400010e060e */
[----:B------:R-:W-:Y:S05]  /*0e10*/  @P1 BREAK.RELIABLE B2 ;  /* 0x0000000000021942 */ /* 0x000fea0003800100 */
[----:B------:R-:W-:Y:S05]  /*0e20*/  @P1 BRA `(.L_x_22) ;  /* 0x0000000000741947 */ /* 0x000fea0003800000 */
[----:B------:R-:W-:Y:S01]  /*0e30*/  MOV R13, R8 ;  /* 0x00000008000d7202 */ /* 0x000fe20000000f00 */
[----:B------:R-:W-:-:S03]  /*0e40*/  IMAD.MOV.U32 R14, RZ, RZ, R9 ;  /* 0x000000ffff0e7224 */ /* 0x000fc600078e0009 */
[----:B------:R-:W-:Y:S01]  /*0e50*/  MOV R4, R13 ;  /* 0x0000000d00047202 */ /* 0x000fe20000000f00 */
[----:B------:R-:W-:-:S06]  /*0e60*/  IMAD.MOV.U32 R5, RZ, RZ, R14 ;  /* 0x000000ffff057224 */ /* 0x000fcc00078e000e */
[----:B------:R-:W2:Y:S04]  /*0e70*/  LD.E.64 R4, desc[UR36][R4.64] ;  /* 0x0000002404047980 */ /* 0x000ea8000c101b00 */
[----:B--2---:R-:W2:Y:S04]  /*0e80*/  LD.E.64 R10, desc[UR36][R4.64+0x10] ;  /* 0x00001024040a7980 */ /* 0x004ea8000c101b00 */
[----:B------:R-:W3:Y:S01]  /*0e90*/  LD.E.64 R8, desc[UR36][R4.64+0x8] ;  /* 0x0000082404087980 */ /* 0x000ee2000c101b00 */
[----:B--2---:R-:W-:-:S06]  /*0ea0*/  DSETP.GTU.AND P1, PT, R6, R10, PT ;  /* 0x0000000a0600722a */ /* 0x004fcc0003f2c000 */
[----:B---3--:R-:W-:Y:S01]  /*0eb0*/  DSETP.LTU.OR P1, PT, R6, R8, P1 ;  /* 0x000000080600722a */ /* 0x008fe20000f29400 */
[----:B------:R-:W-:-:S13]  /*0ec0*/  MOV R8, R12 ;  /* 0x0000000c00087202 */ /* 0x000fda0000000f00 */
[----:B------:R-:W-:Y:S05]  /*0ed0*/  @P1 BRA `(.L_x_25) ;  /* 0xfffffffc00b41947 */ /* 0x000fea000383ffff */
.L_x_24:
[----:B------:R-:W-:Y:S01]  /*0ee0*/  ISETP.NE.AND P1, PT, R0, 0x1, PT ;  /* 0x000000010000780c */ /* 0x000fe20003f25270 */
[----:B------:R-:W-:Y:S01]  /*0ef0*/  IMAD.MOV.U32 R8, RZ, RZ, R13 ;  /* 0x000000ffff087224 */ /* 0x000fe200078e000d */
[----:B------:R-:W-:-:S11]  /*0f00*/  MOV R9, R14 ;  /* 0x0000000e00097202 */ /* 0x000fd60000000f00 */
[----:B------:R-:W-:Y:S05]  /*0f10*/  @P1 BREAK.RELIABLE B2 ;  /* 0x0000000000021942 */ /* 0x000fea0003800100 */
[----:B------:R-:W-:Y:S05]  /*0f20*/  @P1 BRA `(.L_x_22) ;  /* 0x0000000000341947 */ /* 0x000fea0003800000 */
[----:B------:R-:W-:Y:S05]  /*0f30*/  BSYNC.RELIABLE B2 ;  /* 0x0000000000027941 */ /* 0x000fea0003800100 */
.L_x_23:
[----:B------:R-:W-:-:S06]  /*0f40*/  IMAD.MOV.U32 R7, RZ, RZ, 0x1 ;  /* 0x00000001ff077424 */ /* 0x000fcc00078e00ff */
[----:B------:R0:W2:Y:S01]  /*0f50*/  ATOM.E.ADD.STRONG.GPU PT, R7, desc[UR36][R4.64+0x1f58], R7 ;  /* 0x801f58070407798a */ /* 0x0000a200081ef124 */
[----:B------:R-:W-:Y:S02]  /*0f60*/  PLOP3.LUT P0, PT, PT, PT, PT, 0x8, 0x80 ;  /* 0x000000000080781c */ /* 0x000fe40003f0e170 */
[----:B0-----:R-:W-:Y:S01]  /*0f70*/  MOV R4, R2 ;  /* 0x0000000200047202 */ /* 0x001fe20000000f00 */
[----:B------:R-:W-:Y:S01]  /*0f80*/  IMAD.MOV.U32 R5, RZ, RZ, R3 ;  /* 0x000000ffff057224 */ /* 0x000fe200078e0003 */
[----:B--2---:R-:W-:-:S13]  /*0f90*/  ISETP.GT.AND P1, PT, R7, 0xc7, PT ;  /* 0x000000c70700780c */ /* 0x004fda0003f24270 */
[----:B------:R-:W-:Y:S05]  /*0fa0*/  @P1 BRA `(.L_x_22) ;  /* 0x0000000000141947 */ /* 0x000fea0003800000 */
[----:B------:R-:W2:Y:S02]  /*0fb0*/  LD.E.64 R4, desc[UR36][R8.64] ;  /* 0x0000002408047980 */ /* 0x000ea4000c101b00 */
[----:B--2---:R-:W-:Y:S01]  /*0fc0*/  IMAD.WIDE R6, R7, 0x4, R4 ;  /* 0x0000000407067825 */ /* 0x004fe200078e0204 */
[----:B------:R-:W-:-:S03]  /*0fd0*/  MOV R4, R2 ;  /* 0x0000000200047202 */ /* 0x000fc60000000f00 */
[----:B------:R-:W-:Y:S01]  /*0fe0*/  IMAD.MOV.U32 R5, RZ, RZ, R3 ;  /* 0x000000ffff057224 */ /* 0x000fe200078e0003 */
[----:B------:R2:W-:Y:S06]  /*0ff0*/  ST.E desc[UR36][R6.64+0x1f5c], R16 ;  /* 0x001f5c1006007985 */ /* 0x0005ec000c101924 */
.L_x_22:
[----:B------:R-:W-:Y:S05]  /*1000*/  BSYNC.RECONVERGENT B1 ;  /* 0x0000000000017941 */ /* 0x000fea0003800200 */
.L_x_21:
[----:B------:R-:W-:Y:S05]  /*1010*/  @P0 BRA `(.L_x_26) ;  /* 0xfffffffc00080947 */ /* 0x000fea000383ffff */
[----:B------:R-:W-:Y:S05]  /*1020*/  BSYNC B0 ;  /* 0x0000000000007941 */ /* 0x000fea0003800000 */
.L_x_20:
[----:B------:R-:W-:-:S04]  /*1030*/  MOV R0, 0x168 ;  /* 0x0000016800007802 */ /* 0x000fc80000000f00 */
[----:B------:R3:W4:Y:S03]  /*1040*/  LDC.64 R2, c[0x4][R0] ;  /* 0x0100000000027b82 */ /* 0x0007260000000a00 */
[----:B------:R-:W-:-:S07]  /*1050*/  LEPC R20, `(.L_x_27) ;  /* 0x000000001014794e */ /* 0x000fce0000000000 */
[----:B01234-:R-:W-:Y:S05]  /*1060*/  CALL.ABS.NOINC R2 ;  /* 0x0000000002007343 */ /* 0x01ffea0003c00000 */
.L_x_27:
[C---:B------:R-:W-:Y:S02]  /*1070*/  ISETP.GE.AND P0, PT, R16.reuse, 0x710, PT ;  /* 0x000007101000780c */ /* 0x040fe40003f06270 */
[----:B------:R-:W-:-:S11]  /*1080*/  IADD3 R16, PT, PT, R16, 0x2000, RZ ;  /* 0x0000200010107810 */ /* 0x000fd60007ffe0ff */
[----:B------:R-:W-:Y:S05]  /*1090*/  @!P0 BRA `(.L_x_28) ;  /* 0xfffffff800c08947 */ /* 0x000fea000383ffff */
.L_x_19:
[----:B------:R-:W-:Y:S05]  /*10a0*/  WARPSYNC.ALL ;  /* 0x0000000000007948 */ /* 0x000fea0003800000 */
[----:B------:R-:W-:Y:S06]  /*10b0*/  BAR.SYNC.DEFER_BLOCKING 0x0 ;  /* 0x0000000000007b1d */ /* 0x000fec0000010000 */
[----:B------:R-:W-:Y:S05]  /*10c0*/  EXIT ;  /* 0x000000000000794d */ /* 0x000fea0003800000 */
.L_x_29:
        /* <DEDUP_REMOVED lines=11> */
.L_x_78:


//--------------------- .text._Z6DBSCANPdPiS0_S0_S0_S0_S0_S0_P14IndexStructurePS2_S3_ --------------------------
	.section	.text._Z6DBSCANPdPiS0_S0_S0_S0_S0_S0_P14IndexStructurePS2_S3_,"ax",@progbits
	.align	128
        .global         _Z6DBSCANPdPiS0_S0_S0_S0_S0_S0_P14IndexStructurePS2_S3_
        .type           _Z6DBSCANPdPiS0_S0_S0_S0_S0_S0_P14IndexStructurePS2_S3_,@function
        .size           _Z6DBSCANPdPiS0_S0_S0_S0_S0_S0_P14IndexStructurePS2_S3_,(.L_x_79 - _Z6DBSCANPdPiS0_S0_S0_S0_S0_S0_P14IndexStructurePS2_S3_)
        .other          _Z6DBSCANPdPiS0_S0_S0_S0_S0_S0_P14IndexStructurePS2_S3_,@"STO_CUDA_ENTRY STV_DEFAULT"
_Z6DBSCANPdPiS0_S0_S0_S0_S0_S0_P14IndexStructurePS2_S3_:
.text._Z6DBSCANPdPiS0_S0_S0_S0_S0_S0_P14IndexStructurePS2_S3_:
[----:B------:R-:W0:Y:S01]  /*0000*/  LDC R1, c[0x0][0x37c] ;  /* 0x0000df00ff017b82 */ /* 0x000e220000000800 */
[----:B------:R-:W1:Y:S01]  /*0010*/  S2R R8, SR_TID.X ;  /* 0x0000000000087919 */ /* 0x000e620000002100 */
[----:B------:R-:W2:Y:S01]  /*0020*/  LDCU.64 UR6, c[0x0][0x358] ;  /* 0x00006b00ff0677ac */ /* 0x000ea20008000a00 */
[----:B------:R-:W-:Y:S01]  /*0030*/  BSSY.RECONVERGENT B0, `(.L_x_30) ;  /* 0x0000013000007945 */ /* 0x000fe20003800200 */
[----:B0-----:R-:W-:Y:S01]  /*0040*/  VIADD R1, R1, 0xfffffff0 ;  /* 0xfffffff001017836 */ /* 0x001fe20000000000 */
[----:B-1----:R-:W-:-:S13]  /*0050*/  ISETP.NE.AND P0, PT, R8, RZ, PT ;  /* 0x000000ff0800720c */ /* 0x002fda0003f05270 */
[----:B--2---:R-:W-:Y:S05]  /*0060*/  @P0 BRA `(.L_x_31) ;  /* 0x00000000003c0947 */ /* 0x004fea0003800000 */
[----:B------:R-:W0:Y:S01]  /*0070*/  S2R R9, SR_CTAID.X ;  /* 0x0000000000097919 */ /* 0x000e220000002500 */
[----:B------:R-:W0:Y:S08]  /*0080*/  LDC.64 R2, c[0x0][0x398] ;  /* 0x0000e600ff027b82 */ /* 0x000e300000000a00 */
[----:B------:R-:W1:Y:S01]  /*0090*/  LDC.64 R4, c[0x0][0x390] ;  /* 0x0000e400ff047b82 */ /* 0x000e620000000a00 */
[----:B0-----:R-:W-:-:S06]  /*00a0*/  IMAD.WIDE.U32 R2, R9, 0x4, R2 ;  /* 0x0000000409027825 */ /* 0x001fcc00078e0002 */
[----:B------:R-:W2:Y:S01]  /*00b0*/  LDG.E R2, desc[UR6][R2.64] ;  /* 0x0000000602027981 */ /* 0x000ea2000c1e1900 */
[----:B------:R-:W0:Y:S01]  /*00c0*/  S2UR UR5, SR_CgaCtaId ;  /* 0x00000000000579c3 */ /* 0x000e220000008800 */
[----:B--2---:R-:W-:-:S05]  /*00d0*/  IMAD R0, R9, 0x200, R2 ;  /* 0x0000020009007824 */ /* 0x004fca00078e0202 */
[----:B------:R-:W-:-:S05]  /*00e0*/  IADD3 R7, PT, PT, R0, -0x1, RZ ;  /* 0xffffffff00077810 */ /* 0x000fca0007ffe0ff */
[----:B-1----:R-:W-:-:S06]  /*00f0*/  IMAD.WIDE R4, R7, 0x4, R4 ;  /* 0x0000000407047825 */ /* 0x002fcc00078e0204 */
[----:B------:R-:W2:Y:S01]  /*0100*/  LDG.E R4, desc[UR6][R4.64] ;  /* 0x0000000604047981 */ /* 0x000ea2000c1e1900 */
[----:B------:R-:W-:Y:S02]  /*0110*/  UMOV UR4, 0x400 ;  /* 0x0000040000047882 */ /* 0x000fe40000000000 */
[----:B0-----:R-:W-:-:S09]  /*0120*/  ULEA UR4, UR5, UR4, 0x18 ;  /* 0x0000000405047291 */ /* 0x001fd2000f8ec0ff */
[----:B------:R0:W-:Y:S04]  /*0130*/  STS [UR4+0x18], R9 ;  /* 0x00001809ff007988 */ /* 0x0001e80008000804 */
[----:B------:R0:W-:Y:S04]  /*0140*/  STS [UR4+0x30], R2 ;  /* 0x00003002ff007988 */ /* 0x0001e80008000804 */
[----:B--2---:R0:W-:Y:S02]  /*0150*/  STS [UR4], R4 ;  /* 0x00000004ff007988 */ /* 0x0041e40008000804 */
.L_x_31:
[----:B------:R-:W-:Y:S05]  /*0160*/  BSYNC.RECONVERGENT B0 ;  /* 0x0000000000007941 */ /* 0x000fea0003800200 */
.L_x_30:
[----:B------:R-:W1:Y:S08]  /*0170*/  S2UR UR5, SR_CgaCtaId ;  /* 0x00000000000579c3 */ /* 0x000e700000008800 */
[----:B------:R-:W-:Y:S06]  /*0180*/  BAR.SYNC.DEFER_BLOCKING 0x0 ;  /* 0x0000000000007b1d */ /* 0x000fec0000010000 */
[----:B------:R-:W-:-:S02]  /*0190*/  UMOV UR4, 0x400 ;  /* 0x0000040000047882 */ /* 0x000fc40000000000 */
[----:B-1----:R-:W-:-:S09]  /*01a0*/  ULEA UR4, UR5, UR4, 0x18 ;  /* 0x0000000405047291 */ /* 0x002fd2000f8ec0ff */
[----:B------:R-:W1:Y:S02]  /*01b0*/  LDS R0, [UR4+0x30] ;  /* 0x00003004ff007984 */ /* 0x000e640008000800 */
[----:B-1----:R-:W-:-:S13]  /*01c0*/  ISETP.NE.AND P1, PT, R0, RZ, PT ;  /* 0x000000ff0000720c */ /* 0x002fda0003f25270 */
[----:B------:R-:W-:Y:S05]  /*01d0*/  @!P1 EXIT ;  /* 0x000000000000994d */ /* 0x000fea0003800000 */
[----:B------:R-:W-:Y:S04]  /*01e0*/  BSSY.RECONVERGENT B0, `(.L_x_32) ;  /* 0x000000f000007945 */ /* 0x000fe80003800200 */
[----:B------:R-:W-:Y:S05]  /*01f0*/  @P0 BRA `(.L_x_33) ;  /* 0x0000000000340947 */ /* 0x000fea0003800000 */
[----:B------:R-:W1:Y:S01]  /*0200*/  LDS R6, [UR4] ;  /* 0x00000004ff067984 */ /* 0x000e620008000800 */
[----:B0-----:R-:W0:Y:S03]  /*0210*/  LDC.64 R2, c[0x0][0x398] ;  /* 0x0000e600ff027b82 */ /* 0x001e260000000a00 */
[----:B------:R-:W0:Y:S05]  /*0220*/  LDS R7, [UR4+0x18] ;  /* 0x00001804ff077984 */ /* 0x000e2a0008000800 */
[----:B------:R-:W2:Y:S01]  /*0230*/  LDC.64 R4, c[0x0][0x380] ;  /* 0x0000e000ff047b82 */ /* 0x000ea20000000a00 */
[----:B-1----:R-:W-:-:S02]  /*0240*/  IMAD.SHL.U32 R9, R6, 0x2, RZ ;  /* 0x0000000206097824 */ /* 0x002fc400078e00ff */
[----:B0-----:R-:W-:-:S04]  /*0250*/  IMAD.WIDE R2, R7, 0x4, R2 ;  /* 0x0000000407027825 */ /* 0x001fc800078e0202 */
[----:B------:R-:W-:Y:S02]  /*0260*/  VIADD R7, R0, 0xffffffff ;  /* 0xffffffff00077836 */ /* 0x000fe40000000000 */
[----:B--2---:R-:W-:-:S03]  /*0270*/  IMAD.WIDE R4, R9, 0x8, R4 ;  /* 0x0000000809047825 */ /* 0x004fc600078e0204 */
[----:B------:R1:W-:Y:S04]  /*0280*/  STG.E desc[UR6][R2.64], R7 ;  /* 0x0000000702007986 */ /* 0x0003e8000c101906 */
[----:B------:R-:W2:Y:S04]  /*0290*/  LDG.E.64 R12, desc[UR6][R4.64] ;  /* 0x00000006040c7981 */ /* 0x000ea8000c1e1b00 */
[----:B------:R-:W2:Y:S04]  /*02a0*/  LDG.E.64 R14, desc[UR6][R4.64+0x8] ;  /* 0x00000806040e7981 */ /* 0x000ea8000c1e1b00 */
[----:B------:R-:W-:Y:S04]  /*02b0*/  STS [UR4+0x14], RZ ;  /* 0x000014ffff007988 */ /* 0x000fe80008000804 */
[----:B--2---:R1:W-:Y:S02]  /*02c0*/  STS.128 [UR4+0x20], R12 ;  /* 0x0000200cff007988 */ /* 0x0043e40008000c04 */
.L_x_33:
[----:B------:R-:W-:Y:S05]  /*02d0*/  BSYNC.RECONVERGENT B0 ;  /* 0x0000000000007941 */ /* 0x000fea0003800200 */
.L_x_32:
[----:B------:R-:W-:Y:S06]  /*02e0*/  BAR.SYNC.DEFER_BLOCKING 0x0 ;  /* 0x0000000000007b1d */ /* 0x000fec0000010000 */
[----:B------:R-:W-:Y:S04]  /*02f0*/  BSSY.RECONVERGENT B1, `(.L_x_34) ;  /* 0x0000080000017945 */ /* 0x000fe80003800200 */
[----:B------:R-:W-:Y:S05]  /*0300*/  @P0 BRA `(.L_x_35) ;  /* 0x0000000400f80947 */ /* 0x000fea0003800000 */
[----:B------:R-:W2:Y:S01]  /*0310*/  LDS R0, [UR4] ;  /* 0x00000004ff007984 */ /* 0x000ea20008000800 */
[----:B------:R-:W3:Y:S03]  /*0320*/  LDC.64 R10, c[0x0][0x380] ;  /* 0x0000e000ff0a7b82 */ /* 0x000ee60000000a00 */
[----:B------:R-:W4:Y:S05]  /*0330*/  LDS R22, [UR4+0x18] ;  /* 0x00001804ff167984 */ /* 0x000f2a0008000800 */
[----:B-1----:R-:W1:Y:S08]  /*0340*/  LDC.64 R12, c[0x0][0x3d0] ;  /* 0x0000f400ff0c7b82 */ /* 0x002e700000000a00 */
[----:B------:R-:W1:Y:S01]  /*0350*/  LDC.64 R14, c[0x0][0x3c0] ;  /* 0x0000f000ff0e7b82 */ /* 0x000e620000000a00 */
[----:B--2---:R-:W-:-:S05]  /*0360*/  SHF.L.U32 R3, R0, 0x1, RZ ;  /* 0x0000000100037819 */ /* 0x004fca00000006ff */
[----:B---3--:R-:W-:-:S05]  /*0370*/  IMAD.WIDE R10, R3, 0x8, R10 ;  /* 0x00000008030a7825 */ /* 0x008fca00078e020a */
[----:B0-----:R-:W2:Y:S04]  /*0380*/  LDG.E.64 R4, desc[UR6][R10.64] ;  /* 0x000000060a047981 */ /* 0x001ea8000c1e1b00 */
[----:B------:R-:W2:Y:S01]  /*0390*/  LDG.E.64 R6, desc[UR6][R10.64+0x8] ;  /* 0x000008060a067981 */ /* 0x000ea2000c1e1b00 */
[----:B------:R-:W-:Y:S02]  /*03a0*/  HFMA2 R3, -RZ, RZ, 0, 0 ;  /* 0x00000000ff037431 */ /* 0x000fe400000001ff */
[----:B------:R-:W-:Y:S01]  /*03b0*/  IMAD.MOV.U32 R0, RZ, RZ, R1 ;  /* 0x000000ffff007224 */ /* 0x000fe200078e0001 */
[----:B-1----:R0:W-:Y:S01]  /*03c0*/  STG.E.64 desc[UR6][R12.64], R14 ;  /* 0x0000000e0c007986 */ /* 0x0021e2000c101b06 */
[----:B------:R-:W-:-:S03]  /*03d0*/  IMAD.MOV.U32 R2, RZ, RZ, 0x1 ;  /* 0x00000001ff027424 */ /* 0x000fc600078e00ff */
[----:B--2-4-:R0:W-:Y:S04]  /*03e0*/  STL.128 [R1], R4 ;  /* 0x0000000401007387 */ /* 0x0141e80000100c00 */
.L_x_50:
[----:B01----:R-:W0:Y:S01]  /*03f0*/  LDC.64 R4, c[0x0][0x3d0] ;  /* 0x0000f400ff047b82 */ /* 0x003e220000000a00 */
[----:B------:R-:W-:Y:S02]  /*0400*/  IMAD.MOV.U32 R23, RZ, RZ, R2 ;  /* 0x000000ffff177224 */ /* 0x000fe400078e0002 */
[----:B------:R-:W-:-:S05]  /*0410*/  VIADD R2, R2, 0xffffffff ;  /* 0xffffffff02027836 */ /* 0x000fca0000000000 */
[----:B------:R-:W1:Y:S01]  /*0420*/  LDC.64 R10, c[0x0][0x3b0] ;  /* 0x0000ec00ff0a7b82 */ /* 0x000e620000000a00 */
[----:B0-----:R-:W-:-:S05]  /*0430*/  IMAD.WIDE.U32 R4, R2, 0x8, R4 ;  /* 0x0000000802047825 */ /* 0x001fca00078e0004 */
[----:B------:R-:W2:Y:S04]  /*0440*/  LDG.E.64 R6, desc[UR6][R4.64] ;  /* 0x0000000604067981 */ /* 0x000ea8000c1e1b00 */
[----:B--2---:R-:W1:Y:S02]  /*0450*/  LD.E R25, desc[UR6][R6.64] ;  /* 0x0000000606197980 */ /* 0x004e64000c101900 */
[----:B-1----:R-:W-:-:S05]  /*0460*/  IMAD.WIDE R10, R25, 0x4, R10 ;  /* 0x00000004190a7825 */ /* 0x002fca00078e020a */
[----:B------:R-:W2:Y:S01]  /*0470*/  LDG.E R24, desc[UR6][R10.64] ;  /* 0x000000060a187981 */ /* 0x000ea2000c1e1900 */
[----:B------:R-:W-:Y:S01]  /*0480*/  BSSY.RECONVERGENT B0, `(.L_x_36) ;  /* 0x0000064000007945 */ /* 0x000fe20003800200 */
[----:B--2---:R-:W-:-:S13]  /*0490*/  ISETP.GE.AND P0, PT, R24, 0x1, PT ;  /* 0x000000011800780c */ /* 0x004fda0003f06270 */
[----:B------:R-:W-:Y:S05]  /*04a0*/  @!P0 BRA `(.L_x_37) ;  /* 0x0000000400848947 */ /* 0x000fea0003800000 */
[----:B------:R-:W-:-:S06]  /*04b0*/  LEA R12, R25, R0, 0x3 ;  /* 0x00000000190c7211 */ /* 0x000fcc00078e18ff */
[----:B------:R-:W5:Y:S01]  /*04c0*/  LDL.64 R12, [R12] ;  /* 0x000000000c0c7983 */ /* 0x000f620000100a00 */
[----:B------:R-:W-:-:S07]  /*04d0*/  IMAD.MOV.U32 R9, RZ, RZ, RZ ;  /* 0x000000ffff097224 */ /* 0x000fce00078e00ff */
.L_x_39:
[----:B------:R-:W-:-:S05]  /*04e0*/  IMAD.WIDE.U32 R14, R9, 0x8, R6 ;  /* 0x00000008090e7825 */ /* 0x000fca00078e0006 */
[----:B------:R-:W2:Y:S04]  /*04f0*/  LD.E.64 R16, desc[UR6][R14.64+0x18] ;  /* 0x000018060e107980 */ /* 0x000ea8000c101b00 */
[----:B--2---:R-:W2:Y:S04]  /*0500*/  LD.E.64 R18, desc[UR6][R16.64+0x10] ;  /* 0x0000100610127980 */ /* 0x004ea8000c101b00 */
[----:B------:R-:W3:Y:S01]  /*0510*/  LD.E.64 R20, desc[UR6][R16.64+0x8] ;  /* 0x0000080610147980 */ /* 0x000ee2000c101b00 */
[----:B--2--5:R-:W-:-:S06]  /*0520*/  DSETP.GTU.AND P0, PT, R12, R18, PT ;  /* 0x000000120c00722a */ /* 0x024fcc0003f0c000 */
[----:B---3--:R-:W-:-:S14]  /*0530*/  DSETP.LTU.OR P0, PT, R12, R20, P0 ;  /* 0x000000140c00722a */ /* 0x008fdc0000709400 */
[----:B------:R-:W-:Y:S05]  /*0540*/  @!P0 BRA `(.L_x_38) ;  /* 0x0000000000108947 */ /* 0x000fea0003800000 */
[----:B------:R-:W-:-:S05]  /*0550*/  VIADD R9, R9, 0x1 ;  /* 0x0000000109097836 */ /* 0x000fca0000000000 */
[----:B------:R-:W-:-:S13]  /*0560*/  ISETP.GE.AND P0, PT, R9, R24, PT ;  /* 0x000000180900720c */ /* 0x000fda0003f06270 */
[----:B------:R-:W-:Y:S05]  /*0570*/  @!P0 BRA `(.L_x_39) ;  /* 0xfffffffc00d88947 */ /* 0x000fea000383ffff */
[----:B------:R-:W-:Y:S05]  /*0580*/  BRA `(.L_x_37) ;  /* 0x00000004004c7947 */ /* 0x000fea0003800000 */
.L_x_38:
[----:B------:R-:W-:-:S13]  /*0590*/  ISETP.NE.AND P0, PT, R25, 0x1, PT ;  /* 0x000000011900780c */ /* 0x000fda0003f05270 */
[----:B------:R-:W-:Y:S05]  /*05a0*/  @P0 BRA `(.L_x_40) ;  /* 0x0000000400000947 */ /* 0x000fea0003800000 */
[----:B------:R-:W2:Y:S01]  /*05b0*/  LD.E R4, desc[UR6][R16.64+0x1f58] ;  /* 0x001f580610047980 */ /* 0x000ea2000c101900 */
[----:B------:R-:W-:Y:S01]  /*05c0*/  BSSY.RECONVERGENT B2, `(.L_x_41) ;  /* 0x0000011000027945 */ /* 0x000fe20003800200 */
[----:B------:R-:W-:Y:S02]  /*05d0*/  ISETP.NE.AND P0, PT, R9, RZ, PT ;  /* 0x000000ff0900720c */ /* 0x000fe40003f05270 */
[----:B--2---:R-:W-:-:S13]  /*05e0*/  ISETP.GE.AND P1, PT, R4, 0x1, PT ;  /* 0x000000010400780c */ /* 0x004fda0003f26270 */
[----:B------:R-:W-:Y:S05]  /*05f0*/  @!P1 BRA `(.L_x_42) ;  /* 0x0000000000349947 */ /* 0x000fea0003800000 */
[----:B------:R-:W0:Y:S01]  /*0600*/  LDC.64 R4, c[0x0][0x3b8] ;  /* 0x0000ee00ff047b82 */ /* 0x000e220000000a00 */
[----:B------:R-:W-:-:S07]  /*0610*/  MOV R13, RZ ;  /* 0x000000ff000d7202 */ /* 0x000fce0000000f00 */
.L_x_43:
[----:B------:R-:W-:-:S06]  /*0620*/  IMAD.WIDE.U32 R6, R13, 0x4, R16 ;  /* 0x000000040d067825 */ /* 0x000fcc00078e0010 */
[----:B------:R-:W2:Y:S01]  /*0630*/  LD.E R7, desc[UR6][R6.64+0x1f5c] ;  /* 0x001f5c0606077980 */ /* 0x000ea2000c101900 */
[----:B------:R-:W-:-:S04]  /*0640*/  IMAD R11, R22, 0x3e8, R3 ;  /* 0x000003e8160b7824 */ /* 0x000fc800078e0203 */
[----:B0-----:R-:W-:-:S05]  /*0650*/  IMAD.WIDE R10, R11, 0x4, R4 ;  /* 0x000000040b0a7825 */ /* 0x001fca00078e0204 */
[----:B--2---:R1:W-:Y:S04]  /*0660*/  STG.E desc[UR6][R10.64], R7 ;  /* 0x000000070a007986 */ /* 0x0043e8000c101906 */
[----:B------:R-:W2:Y:S01]  /*0670*/  LD.E.64 R16, desc[UR6][R14.64+0x18] ;  /* 0x000018060e107980 */ /* 0x000ea2000c101b00 */
[----:B------:R-:W-:-:S03]  /*0680*/  VIADD R13, R13, 0x1 ;  /* 0x000000010d0d7836 */ /* 0x000fc60000000000 */
[----:B--2---:R-:W2:Y:S01]  /*0690*/  LD.E R12, desc[UR6][R16.64+0x1f58] ;  /* 0x001f5806100c7980 */ /* 0x004ea2000c101900 */
[----:B------:R-:W-:Y:S01]  /*06a0*/  VIADD R3, R3, 0x1 ;  /* 0x0000000103037836 */ /* 0x000fe20000000000 */
[----:B--2---:R-:W-:-:S13]  /*06b0*/  ISETP.GE.AND P1, PT, R13, R12, PT ;  /* 0x0000000c0d00720c */ /* 0x004fda0003f26270 */
[----:B-1----:R-:W-:Y:S05]  /*06c0*/  @!P1 BRA `(.L_x_43) ;  /* 0xfffffffc00d49947 */ /* 0x002fea000383ffff */
.L_x_42:
[----:B------:R-:W-:Y:S05]  /*06d0*/  BSYNC.RECONVERGENT B2 ;  /* 0x0000000000027941 */ /* 0x000fea0003800200 */
.L_x_41:
[----:B------:R-:W-:Y:S04]  /*06e0*/  BSSY.RECONVERGENT B2, `(.L_x_44) ;  /* 0x0000013000027945 */ /* 0x000fe80003800200 */
[----:B------:R-:W-:Y:S05]  /*06f0*/  @!P0 BRA `(.L_x_45) ;  /* 0x0000000000448947 */ /* 0x000fea0003800000 */
[----:B------:R-:W2:Y:S04]  /*0700*/  LD.E.64 R6, desc[UR6][R14.64+0x10] ;  /* 0x000010060e067980 */ /* 0x000ea8000c101b00 */
[----:B--2---:R-:W2:Y:S02]  /*0710*/  LD.E R4, desc[UR6][R6.64+0x1f58] ;  /* 0x001f580606047980 */ /* 0x004ea4000c101900 */
[----:B--2---:R-:W-:-:S13]  /*0720*/  ISETP.GE.AND P0, PT, R4, 0x1, PT ;  /* 0x000000010400780c */ /* 0x004fda0003f06270 */
[----:B------:R-:W-:Y:S05]  /*0730*/  @!P0 BRA `(.L_x_45) ;  /* 0x0000000000348947 */ /* 0x000fea0003800000 */
[----:B------:R-:W0:Y:S01]  /*0740*/  LDC.64 R4, c[0x0][0x3b8] ;  /* 0x0000ee00ff047b82 */ /* 0x000e220000000a00 */
[----:B------:R-:W-:-:S07]  /*0750*/  HFMA2 R17, -RZ, RZ, 0, 0 ;  /* 0x00000000ff117431 */ /* 0x000fce00000001ff */
.L_x_46:
        /* <DEDUP_REMOVED lines=11> */
.L_x_45:
[----:B------:R-:W-:Y:S05]  /*0810*/  BSYNC.RECONVERGENT B2 ;  /* 0x0000000000027941 */ /* 0x000fea0003800200 */
.L_x_44:
[----:B------:R-:W0:Y:S02]  /*0820*/  LDC.64 R4, c[0x0][0x3b0] ;  /* 0x0000ec00ff047b82 */ /* 0x000e240000000a00 */
[----:B0-----:R-:W2:Y:S01]  /*0830*/  LDG.E R4, desc[UR6][R4.64+0x4] ;  /* 0x0000040604047981 */ /* 0x001ea2000c1e1900 */
[----:B------:R-:W-:Y:S01]  /*0840*/  BSSY.RECONVERGENT B2, `(.L_x_47) ;  /* 0x0000015000027945 */ /* 0x000fe20003800200 */
[----:B--2---:R-:W-:-:S04]  /*0850*/  IADD3 R6, PT, PT, R4, -0x1, RZ ;  /* 0xffffffff04067810 */ /* 0x004fc80007ffe0ff */
[----:B------:R-:W-:-:S13]  /*0860*/  ISETP.GE.AND P0, PT, R9, R6, PT ;  /* 0x000000060900720c */ /* 0x000fda0003f06270 */
[----:B------:R-:W-:Y:S05]  /*0870*/  @P0 BRA `(.L_x_48) ;  /* 0x0000000000440947 */ /* 0x000fea0003800000 */
[----:B------:R-:W2:Y:S04]  /*0880*/  LD.E.64 R6, desc[UR6][R14.64+0x20] ;  /* 0x000020060e067980 */ /* 0x000ea8000c101b00 */
[----:B--2---:R-:W2:Y:S02]  /*0890*/  LD.E R4, desc[UR6][R6.64+0x1f58] ;  /* 0x001f580606047980 */ /* 0x004ea4000c101900 */
[----:B--2---:R-:W-:-:S13]  /*08a0*/  ISETP.GE.AND P0, PT, R4, 0x1, PT ;  /* 0x000000010400780c */ /* 0x004fda0003f06270 */
[----:B------:R-:W-:Y:S05]  /*08b0*/  @!P0 BRA `(.L_x_48) ;  /* 0x0000000000348947 */ /* 0x000fea0003800000 */
[----:B------:R-:W0:Y:S01]  /*08c0*/  LDC.64 R4, c[0x0][0x3b8] ;  /* 0x0000ee00ff047b82 */ /* 0x000e220000000a00 */
[----:B------:R-:W-:-:S07]  /*08d0*/  IMAD.MOV.U32 R9, RZ, RZ, RZ ;  /* 0x000000ffff097224 */ /* 0x000fce00078e00ff */
.L_x_49:
        /* <DEDUP_REMOVED lines=8> */
[----:B------:R-:W-:Y:S02]  /*0960*/  IADD3 R3, PT, PT, R3, 0x1, RZ ;  /* 0x0000000103037810 */ /* 0x000fe40007ffe0ff */
[----:B--2---:R-:W-:-:S13]  /*0970*/  ISETP.GE.AND P0, PT, R9, R16, PT ;  /* 0x000000100900720c */ /* 0x004fda0003f06270 */
[----:B-1----:R-:W-:Y:S05]  /*0980*/  @!P0 BRA `(.L_x_49) ;  /* 0xfffffffc00d48947 */ /* 0x002fea000383ffff */
.L_x_48:
[----:B------:R-:W-:Y:S05]  /*0990*/  BSYNC.RECONVERGENT B2 ;  /* 0x0000000000027941 */ /* 0x000fea0003800200 */
.L_x_47:
[----:B------:R-:W-:Y:S05]  /*09a0*/  BRA `(.L_x_37) ;  /* 0x0000000000447947 */ /* 0x000fea0003800000 */
.L_x_40:
[----:B------:R-:W-:Y:S01]  /*09b0*/  ISETP.NE.AND P1, PT, R9, RZ, PT ;  /* 0x000000ff0900720c */ /* 0x000fe20003f25270 */
[----:B------:R0:W-:-:S12]  /*09c0*/  STG.E.64 desc[UR6][R4.64], R16 ;  /* 0x0000001004007986 */ /* 0x0001d8000c101b06 */
[----:B------:R-:W2:Y:S01]  /*09d0*/  @P1 LD.E.64 R6, desc[UR6][R14.64+0x10] ;  /* 0x000010060e061980 */ /* 0x000ea2000c101b00 */
[----:B------:R-:W1:Y:S02]  /*09e0*/  @P1 LDC.64 R12, c[0x0][0x3d0] ;  /* 0x0000f400ff0c1b82 */ /* 0x000e640000000a00 */
[----:B-1----:R-:W-:-:S05]  /*09f0*/  @P1 IMAD.WIDE.U32 R12, R23, 0x8, R12 ;  /* 0x00000008170c1825 */ /* 0x002fca00078e000c */
[----:B--2---:R1:W-:Y:S04]  /*0a00*/  @P1 STG.E.64 desc[UR6][R12.64], R6 ;  /* 0x000000060c001986 */ /* 0x0043e8000c101b06 */
[----:B------:R-:W2:Y:S02]  /*0a10*/  LDG.E R10, desc[UR6][R10.64] ;  /* 0x000000060a0a7981 */ /* 0x000ea4000c1e1900 */
[----:B--2---:R-:W-:-:S05]  /*0a20*/  VIADD R2, R10, 0xffffffff ;  /* 0xffffffff0a027836 */ /* 0x004fca0000000000 */
[----:B------:R-:W-:-:S13]  /*0a30*/  ISETP.GE.AND P0, PT, R9, R2, PT ;  /* 0x000000020900720c */ /* 0x000fda0003f06270 */
[----:B------:R-:W2:Y:S01]  /*0a40*/  @!P0 LD.E.64 R18, desc[UR6][R14.64+0x20] ;  /* 0x000020060e128980 */ /* 0x000ea2000c101b00 */
[----:B------:R-:W0:Y:S01]  /*0a50*/  @!P0 LDC.64 R20, c[0x0][0x3d0] ;  /* 0x0000f400ff148b82 */ /* 0x000e220000000a00 */
[----:B------:R-:W-:Y:S01]  /*0a60*/  IMAD.MOV.U32 R2, RZ, RZ, R23 ;  /* 0x000000ffff027224 */ /* 0x000fe200078e0017 */
[----:B------:R-:W-:-:S05]  /*0a70*/  @P1 IADD3 R2, PT, PT, R23, 0x1, RZ ;  /* 0x0000000117021810 */ /* 0x000fca0007ffe0ff */
[C---:B------:R-:W-:Y:S02]  /*0a80*/  @!P0 VIADD R9, R2.reuse, 0x1 ;  /* 0x0000000102098836 */ /* 0x040fe40000000000 */
[----:B0-----:R-:W-:-:S04]  /*0a90*/  @!P0 IMAD.WIDE R4, R2, 0x8, R20 ;  /* 0x0000000802048825 */ /* 0x001fc800078e0214 */
[----:B------:R-:W-:Y:S01]  /*0aa0*/  @!P0 IMAD.MOV.U32 R2, RZ, RZ, R9 ;  /* 0x000000ffff028224 */ /* 0x000fe200078e0009 */
[----:B--2---:R1:W-:Y:S06]  /*0ab0*/  @!P0 STG.E.64 desc[UR6][R4.64], R18 ;  /* 0x0000001204008986 */ /* 0x0043ec000c101b06 */
.L_x_37:
[----:B------:R-:W-:Y:S05]  /*0ac0*/  BSYNC.RECONVERGENT B0 ;  /* 0x0000000000007941 */ /* 0x000fea0003800200 */
.L_x_36:
[----:B------:R-:W-:-:S13]  /*0ad0*/  ISETP.GT.AND P0, PT, R2, RZ, PT ;  /* 0x000000ff0200720c */ /* 0x000fda0003f04270 */
[----:B------:R-:W-:Y:S05]  /*0ae0*/  @P0 BRA `(.L_x_50) ;  /* 0xfffffff800400947 */ /* 0x000fea000383ffff */
.L_x_35:
[----:B------:R-:W-:Y:S05]  /*0af0*/  BSYNC.RECONVERGENT B1 ;  /* 0x0000000000017941 */ /* 0x000fea0003800200 */
.L_x_34:
[----:B------:R-:W-:Y:S01]  /*0b00*/  BAR.SYNC.DEFER_BLOCKING 0x0 ;  /* 0x0000000000007b1d */ /* 0x000fe20000010000 */
[----:B------:R-:W-:-:S13]  /*0b10*/  ISETP.GT.U32.AND P0, PT, R8, 0x3e7, PT ;  /* 0x000003e70800780c */ /* 0x000fda0003f04070 */
[----:B------:R-:W-:Y:S05]  /*0b20*/  @P0 BRA `(.L_x_51) ;  /* 0x0000000400d00947 */ /* 0x000fea0003800000 */
[----:B------:R-:W2:Y:S01]  /*0b30*/  S2UR UR5, SR_CgaCtaId ;  /* 0x00000000000579c3 */ /* 0x000ea20000008800 */
[----:B------:R-:W-:Y:S01]  /*0b40*/  UMOV UR4, 0x400 ;  /* 0x0000040000047882 */ /* 0x000fe20000000000 */
[----:B------:R-:W-:-:S06]  /*0b50*/  MOV R0, R8 ;  /* 0x0000000800007202 */ /* 0x000fcc0000000f00 */
[----:B------:R-:W3:Y:S01]  /*0b60*/  LDC.64 R10, c[0x0][0x398] ;  /* 0x0000e600ff0a7b82 */ /* 0x000ee20000000a00 */
[----:B--2---:R-:W-:-:S09]  /*0b70*/  ULEA UR4, UR5, UR4, 0x18 ;  /* 0x0000000405047291 */ /* 0x004fd2000f8ec0ff */
[----:B-1----:R-:W1:Y:S04]  /*0b80*/  LDS R3, [UR4+0x18] ;  /* 0x00001804ff037984 */ /* 0x002e680008000800 */
[----:B0-----:R-:W0:Y:S01]  /*0b90*/  LDS.128 R4, [UR4+0x20] ;  /* 0x00002004ff047984 */ /* 0x001e220008000c00 */
[C---:B-1----:R-:W-:Y:S02]  /*0ba0*/  IMAD.SHL.U32 R9, R3.reuse, 0x80, RZ ;  /* 0x0000008003097824 */ /* 0x042fe400078e00ff */
[----:B---3--:R-:W-:-:S07]  /*0bb0*/  IMAD.WIDE R10, R3, 0x4, R10 ;  /* 0x00000004030a7825 */ /* 0x008fce00078e020a */
.L_x_63:
[----:B01----:R-:W1:Y:S01]  /*0bc0*/  LDC.64 R12, c[0x0][0x3b8] ;  /* 0x0000ee00ff0c7b82 */ /* 0x003e620000000a00 */
[----:B------:R-:W-:-:S04]  /*0bd0*/  IMAD R15, R3, 0x3e8, R0 ;  /* 0x000003e8030f7824 */ /* 0x000fc800078e0200 */
[----:B-1----:R-:W-:-:S06]  /*0be0*/  IMAD.WIDE R12, R15, 0x4, R12 ;  /* 0x000000040f0c7825 */ /* 0x002fcc00078e020c */
[----:B--2---:R-:W2:Y:S02]  /*0bf0*/  LDG.E R12, desc[UR6][R12.64] ;  /* 0x000000060c0c7981 */ /* 0x004ea4000c1e1900 */
[----:B--2---:R-:W-:-:S13]  /*0c00*/  ISETP.NE.AND P0, PT, R12, -0x1, PT ;  /* 0xffffffff0c00780c */ /* 0x004fda0003f05270 */
[----:B-----5:R-:W-:Y:S05]  /*0c10*/  @!P0 BRA `(.L_x_51) ;  /* 0x0000000400948947 */ /* 0x020fea0003800000 */
[----:B------:R-:W1:Y:S01]  /*0c20*/  LDC.64 R14, c[0x0][0x380] ;  /* 0x0000e000ff0e7b82 */ /* 0x000e620000000a00 */
[----:B------:R-:W-:-:S04]  /*0c30*/  IMAD.SHL.U32 R13, R12, 0x2, RZ ;  /* 0x000000020c0d7824 */ /* 0x000fc800078e00ff */
[----:B-1----:R-:W-:-:S05]  /*0c40*/  IMAD.WIDE R14, R13, 0x8, R14 ;  /* 0x000000080d0e7825 */ /* 0x002fca00078e020e */
[----:B------:R-:W0:Y:S04]  /*0c50*/  LDG.E.64 R18, desc[UR6][R14.64+0x8] ;  /* 0x000008060e127981 */ /* 0x000e28000c1e1b00 */
[----:B------:R-:W2:Y:S01]  /*0c60*/  LDG.E.64 R16, desc[UR6][R14.64] ;  /* 0x000000060e107981 */ /* 0x000ea2000c1e1b00 */
[----:B------:R-:W-:Y:S01]  /*0c70*/  BSSY B0, `(.L_x_52) ;  /* 0x000005c000007945 */ /* 0x000fe20003800000 */
[----:B0-----:R-:W-:Y:S02]  /*0c80*/  DADD R18, -R18, R6 ;  /* 0x0000000012127229 */ /* 0x001fe40000000106 */
[----:B--2---:R-:W-:-:S06]  /*0c90*/  DADD R16, R4, -R16 ;  /* 0x0000000004107229 */ /* 0x004fcc0000000810 */
[----:B------:R-:W-:-:S08]  /*0ca0*/  DMUL R18, R18, R18 ;  /* 0x0000001212127228 */ /* 0x000fd00000000000 */
[----:B------:R-:W-:-:S08]  /*0cb0*/  DFMA R18, R16, R16, R18 ;  /* 0x000000101012722b */ /* 0x000fd00000000012 */
[----:B------:R-:W-:-:S14]  /*0cc0*/  DSETP.GTU.AND P0, PT, R18, 2.25, PT ;  /* 0x400200001200742a */ /* 0x000fdc0003f0c000 */
[----:B------:R-:W-:Y:S05]  /*0cd0*/  @P0 BRA `(.L_x_53) ;  /* 0x0000000400540947 */ /* 0x000fea0003800000 */
[----:B------:R-:W0:Y:S01]  /*0ce0*/  S2R R14, SR_LANEID ;  /* 0x00000000000e7919 */ /* 0x000e220000000000 */
[----:B------:R-:W-:Y:S01]  /*0cf0*/  VOTEU.ANY UR4, UPT, PT ;  /* 0x0000000000047886 */ /* 0x000fe200038e0100 */
[----:B------:R-:W-:Y:S01]  /*0d00*/  MOV R18, 0x400 ;  /* 0x0000040000127802 */ /* 0x000fe20000000f00 */
[----:B------:R-:W0:Y:S01]  /*0d10*/  FLO.U32 R19, UR4 ;  /* 0x0000000400137d00 */ /* 0x000e2200080e0000 */
[----:B------:R-:W1:Y:S02]  /*0d20*/  S2R R21, SR_CgaCtaId ;  /* 0x0000000000157919 */ /* 0x000e640000008800 */
[----:B------:R-:W-:Y:S01]  /*0d30*/  IADD3 R2, PT, PT, R18, 0x14, RZ ;  /* 0x0000001412027810 */ /* 0x000fe20007ffe0ff */
[----:B------:R-:W2:Y:S04]  /*0d40*/  S2R R15, SR_LTMASK ;  /* 0x00000000000f7919 */ /* 0x000ea80000003900 */
[----:B------:R-:W3:Y:S01]  /*0d50*/  POPC R17, UR4 ;  /* 0x0000000400117d09 */ /* 0x000ee20008000000 */
[----:B0-----:R-:W-:-:S02]  /*0d60*/  ISETP.EQ.U32.AND P0, PT, R19, R14, PT ;  /* 0x0000000e1300720c */ /* 0x001fc40003f02070 */
[----:B-1----:R-:W-:Y:S02]  /*0d70*/  LEA R2, R21, R2, 0x18 ;  /* 0x0000000215027211 */ /* 0x002fe400078ec0ff */
[----:B--2---:R-:W-:-:S09]  /*0d80*/  LOP3.LUT R16, R15, UR4, RZ, 0xc0, !PT ;  /* 0x000000040f107c12 */ /* 0x004fd2000f8ec0ff */
[----:B---3--:R-:W0:Y:S01]  /*0d90*/  @P0 ATOMS.ADD R2, [R2], R17 ;  /* 0x000000110202038c */ /* 0x008e220000000000 */
[----:B------:R-:W1:Y:S03]  /*0da0*/  POPC R16, R16 ;  /* 0x0000001000107309 */ /* 0x000e660000000000 */
[----:B0-----:R-:W1:Y:S02]  /*0db0*/  SHFL.IDX PT, R13, R2, R19, 0x1f ;  /* 0x00001f13020d7589 */ /* 0x001e6400000e0000 */
[----:B-1----:R-:W-:-:S05]  /*0dc0*/  IMAD.IADD R13, R13, 0x1, R16 ;  /* 0x000000010d0d7824 */ /* 0x002fca00078e0210 */
[----:B------:R-:W-:-:S13]  /*0dd0*/  ISETP.GE.AND P0, PT, R13, 0x4, PT ;  /* 0x000000040d00780c */ /* 0x000fda0003f06270 */
[----:B------:R-:W-:Y:S05]  /*0de0*/  @!P0 BRA `(.L_x_54) ;  /* 0x0000000400008947 */ /* 0x000fea0003800000 */
[----:B------:R-:W0:Y:S01]  /*0df0*/  LDC.64 R16, c[0x0][0x388] ;  /* 0x0000e200ff107b82 */ /* 0x000e220000000a00 */
[----:B------:R-:W-:Y:S02]  /*0e00*/  IMAD.MOV.U32 R2, RZ, RZ, -0x1 ;  /* 0xffffffffff027424 */ /* 0x000fe400078e00ff */
[----:B0-----:R-:W-:-:S05]  /*0e10*/  IMAD.WIDE R16, R12, 0x4, R16 ;  /* 0x000000040c107825 */ /* 0x001fca00078e0210 */
[----:B------:R-:W2:Y:S02]  /*0e20*/  ATOMG.E.CAS.STRONG.GPU PT, R13, [R16], R2, R3 ;  /* 0x00000002100d73a9 */ /* 0x000ea400001ee103 */
[----:B--2---:R-:W-:-:S13]  /*0e30*/  ISETP.NE.AND P0, PT, R13, -0x1, PT ;  /* 0xffffffff0d00780c */ /* 0x004fda0003f05270 */
[----:B------:R-:W-:Y:S05]  /*0e40*/  @P0 BRA `(.L_x_55) ;  /* 0x0000000000480947 */ /* 0x000fea0003800000 */
[----:B------:R-:W-:Y:S02]  /*0e50*/  VOTEU.ANY UR4, UPT, PT ;  /* 0x0000000000047886 */ /* 0x000fe400038e0100 */
[----:B------:R-:W0:Y:S08]  /*0e60*/  FLO.U32 R17, UR4 ;  /* 0x0000000400117d00 */ /* 0x000e3000080e0000 */
[----:B------:R-:W1:Y:S01]  /*0e70*/  POPC R13, UR4 ;  /* 0x00000004000d7d09 */ /* 0x000e620008000000 */
[----:B0-----:R-:W-:-:S13]  /*0e80*/  ISETP.EQ.U32.AND P0, PT, R17, R14, PT ;  /* 0x0000000e1100720c */ /* 0x001fda0003f02070 */
[----:B-1----:R-:W2:Y:S01]  /*0e90*/  @P0 ATOMG.E.ADD.STRONG.GPU PT, R14, desc[UR6][R10.64], R13 ;  /* 0x8000000d0a0e09a8 */ /* 0x002ea200081ef106 */
[----:B------:R-:W-:Y:S01]  /*0ea0*/  LOP3.LUT R15, R15, UR4, RZ, 0xc0, !PT ;  /* 0x000000040f0f7c12 */ /* 0x000fe2000f8ec0ff */
[----:B------:R-:W-:Y:S05]  /*0eb0*/  BSSY.RECONVERGENT B1, `(.L_x_56) ;  /* 0x000000a000017945 */ /* 0x000fea0003800200 */
[----:B------:R-:W0:Y:S01]  /*0ec0*/  POPC R15, R15 ;  /* 0x0000000f000f7309 */ /* 0x000e220000000000 */
[----:B--2---:R-:W0:Y:S02]  /*0ed0*/  SHFL.IDX PT, R2, R14, R17, 0x1f ;  /* 0x00001f110e027589 */ /* 0x004e2400000e0000 */
[----:B0-----:R-:W-:-:S04]  /*0ee0*/  IADD3 R2, PT, PT, R2, R15, RZ ;  /* 0x0000000f02027210 */ /* 0x001fc80007ffe0ff */
[----:B------:R-:W-:-:S13]  /*0ef0*/  ISETP.GT.AND P0, PT, R2, 0x1ff, PT ;  /* 0x000001ff0200780c */ /* 0x000fda0003f04270 */
[----:B------:R-:W-:Y:S05]  /*0f00*/  @P0 BRA `(.L_x_57) ;  /* 0x0000000000100947 */ /* 0x000fea0003800000 */
[----:B------:R-:W0:Y:S01]  /*0f10*/  LDC.64 R14, c[0x0][0x390] ;  /* 0x0000e400ff0e7b82 */ /* 0x000e220000000a00 */
[----:B------:R-:W-:-:S04]  /*0f20*/  IMAD R13, R3, 0x200, R2 ;  /* 0x00000200030d7824 */ /* 0x000fc800078e0202 */
[----:B0-----:R-:W-:-:S05]  /*0f30*/  IMAD.WIDE R14, R13, 0x4, R14 ;  /* 0x000000040d0e7825 */ /* 0x001fca00078e020e */
[----:B------:R0:W-:Y:S02]  /*0f40*/  STG.E desc[UR6][R14.64], R12 ;  /* 0x0000000c0e007986 */ /* 0x0001e4000c101906 */
.L_x_57:
[----:B------:R-:W-:Y:S05]  /*0f50*/  BSYNC.RECONVERGENT B1 ;  /* 0x0000000000017941 */ /* 0x000fea0003800200 */
.L_x_56:
[----:B------:R-:W-:Y:S05]  /*0f60*/  BRA `(.L_x_53) ;  /* 0x0000000000b07947 */ /* 0x000fea0003800000 */
.L_x_55:
[----:B------:R-:W-:-:S13]  /*0f70*/  ISETP.GE.AND P0, PT, R13, 0x40, PT ;  /* 0x000000400d00780c */ /* 0x000fda0003f06270 */
[----:B------:R-:W-:Y:S05]  /*0f80*/  @!P0 BRA `(.L_x_58) ;  /* 0x0000000000548947 */ /* 0x000fea0003800000 */
[----:B------:R-:W0:Y:S01]  /*0f90*/  LDC.64 R14, c[0x0][0x3a8] ;  /* 0x0000ea00ff0e7b82 */ /* 0x000e220000000a00 */
[----:B------:R-:W-:Y:S02]  /*0fa0*/  IMAD.MOV.U32 R12, RZ, RZ, -0x1 ;  /* 0xffffffffff0c7424 */ /* 0x000fe400078e00ff */
[----:B0-----:R-:W-:-:S05]  /*0fb0*/  IMAD.WIDE R16, R9, 0x4, R14 ;  /* 0x0000000409107825 */ /* 0x001fca00078e020e */
[----:B------:R-:W2:Y:S01]  /*0fc0*/  ATOMG.E.CAS.STRONG.GPU PT, R12, [R16], R12, R13 ;  /* 0x0000000c100c73a9 */ /* 0x000ea200001ee10d */
[----:B------:R-:W-:Y:S01]  /*0fd0*/  BSSY B1, `(.L_x_59) ;  /* 0x000000f000017945 */ /* 0x000fe20003800000 */
[----:B--2---:R-:W-:-:S04]  /*0fe0*/  ISETP.NE.AND P0, PT, R12, R13, PT ;  /* 0x0000000d0c00720c */ /* 0x004fc80003f05270 */
[----:B------:R-:W-:-:S13]  /*0ff0*/  ISETP.EQ.OR P0, PT, R12, -0x1, !P0 ;  /* 0xffffffff0c00780c */ /* 0x000fda0004702670 */
[----:B------:R-:W-:Y:S05]  /*1000*/  @P0 BRA `(.L_x_60) ;  /* 0x00000000002c0947 */ /* 0x000fea0003800000 */
[----:B------:R-:W-:-:S07]  /*1010*/  MOV R2, 0x1 ;  /* 0x0000000100027802 */ /* 0x000fce0000000f00 */
.L_x_61:
[----:B------:R-:W-:Y:S01]  /*1020*/  IMAD.IADD R17, R9, 0x1, R2 ;  /* 0x0000000109117824 */ /* 0x000fe200078e0202 */
[----:B------:R-:W-:Y:S05]  /*1030*/  YIELD ;  /* 0x0000000000007946 */ /* 0x000fea0003800000 */
[----:B------:R-:W-:-:S04]  /*1040*/  IMAD.WIDE R16, R17, 0x4, R14 ;  /* 0x0000000411107825 */ /* 0x000fc800078e020e */
[----:B------:R-:W-:-:S05]  /*1050*/  IMAD.MOV.U32 R12, RZ, RZ, -0x1 ;  /* 0xffffffffff0c7424 */ /* 0x000fca00078e00ff */
[----:B------:R-:W2:Y:S02]  /*1060*/  ATOMG.E.CAS.STRONG.GPU PT, R16, [R16], R12, R13 ;  /* 0x0000000c101073a9 */ /* 0x000ea400001ee10d */
[----:B--2---:R-:W-:-:S04]  /*1070*/  ISETP.NE.AND P0, PT, R16, R13, PT ;  /* 0x0000000d1000720c */ /* 0x004fc80003f05270 */
[----:B------:R-:W-:-:S04]  /*1080*/  ISETP.EQ.OR P0, PT, R16, -0x1, !P0 ;  /* 0xffffffff1000780c */ /* 0x000fc80004702670 */
[C---:B------:R-:W-:Y:S02]  /*1090*/  ISETP.GT.U32.OR P0, PT, R2.reuse, 0x7e, P0 ;  /* 0x0000007e0200780c */ /* 0x040fe40000704470 */
[----:B------:R-:W-:-:S11]  /*10a0*/  IADD3 R2, PT, PT, R2, 0x1, RZ ;  /* 0x0000000102027810 */ /* 0x000fd60007ffe0ff */
[----:B------:R-:W-:Y:S05]  /*10b0*/  @!P0 BRA `(.L_x_61) ;  /* 0xfffffffc00d88947 */ /* 0x000fea000383ffff */
.L_x_60:
[----:B------:R-:W-:Y:S05]  /*10c0*/  BSYNC B1 ;  /* 0x0000000000017941 */ /* 0x000fea0003800000 */
.L_x_59:
[----:B------:R-:W-:Y:S05]  /*10d0*/  BRA `(.L_x_53) ;  /* 0x0000000000547947 */ /* 0x000fea0003800000 */
.L_x_58:
[----:B------:R-:W-:-:S04]  /*10e0*/  ISETP.NE.AND P0, PT, R13, R3, PT ;  /* 0x000000030d00720c */ /* 0x000fc80003f05270 */
[----:B------:R-:W-:-:S13]  /*10f0*/  ISETP.EQ.OR P0, PT, R13, -0x2, !P0 ;  /* 0xfffffffe0d00780c */ /* 0x000fda0004702670 */
[----:B------:R-:W-:Y:S05]  /*1100*/  @P0 BRA `(.L_x_62) ;  /* 0x0000000000240947 */ /* 0x000fea0003800000 */
[----:B------:R-:W0:Y:S01]  /*1110*/  LDC.64 R14, c[0x0][0x3a0] ;  /* 0x0000e800ff0e7b82 */ /* 0x000e220000000a00 */
[----:B------:R-:W-:Y:S02]  /*1120*/  IMAD R17, R13, 0x40, R3 ;  /* 0x000000400d117824 */ /* 0x000fe400078e0203 */
[----:B------:R-:W-:Y:S02]  /*1130*/  HFMA2 R21, -RZ, RZ, 0, 5.9604644775390625e-08 ;  /* 0x00000001ff157431 */ /* 0x000fe400000001ff */
[----:B------:R-:W-:Y:S02]  /*1140*/  IMAD R19, R3, 0x40, R13 ;  /* 0x0000004003137824 */ /* 0x000fe400078e020d */
[----:B0-----:R-:W-:-:S04]  /*1150*/  IMAD.WIDE R12, R17, 0x4, R14 ;  /* 0x00000004110c7825 */ /* 0x001fc800078e020e */
[----:B------:R-:W-:Y:S01]  /*1160*/  IMAD.WIDE R14, R19, 0x4, R14 ;  /* 0x00000004130e7825 */ /* 0x000fe200078e020e */
[----:B------:R1:W-:Y:S04]  /*1170*/  STG.E desc[UR6][R12.64], R21 ;  /* 0x000000150c007986 */ /* 0x0003e8000c101906 */
[----:B------:R1:W-:Y:S01]  /*1180*/  STG.E desc[UR6][R14.64], R21 ;  /* 0x000000150e007986 */ /* 0x0003e2000c101906 */
[----:B------:R-:W-:Y:S05]  /*1190*/  BRA `(.L_x_53) ;  /* 0x0000000000247947 */ /* 0x000fea0003800000 */
.L_x_62:
[----:B------:R-:W-:-:S13]  /*11a0*/  ISETP.NE.AND P0, PT, R13, -0x2, PT ;  /* 0xfffffffe0d00780c */ /* 0x000fda0003f05270 */
[----:B------:R-:W-:Y:S05]  /*11b0*/  @P0 BRA `(.L_x_53) ;  /* 0x00000000001c0947 */ /* 0x000fea0003800000 */
[----:B------:R-:W-:-:S05]  /*11c0*/  IMAD.MOV.U32 R2, RZ, RZ, -0x2 ;  /* 0xfffffffeff027424 */ /* 0x000fca00078e00ff */
[----:B------:R2:W5:Y:S01]  /*11d0*/  ATOMG.E.CAS.STRONG.GPU PT, RZ, [R16], R2, R3 ;  /* 0x0000000210ff73a9 */ /* 0x00056200001ee103 */
[----:B------:R-:W-:Y:S05]  /*11e0*/  BRA `(.L_x_53) ;  /* 0x0000000000107947 */ /* 0x000fea0003800000 */
.L_x_54:
[----:B------:R-:W-:-:S04]  /*11f0*/  IADD3 R2, PT, PT, R18, 0x4, RZ ;  /* 0x0000000412027810 */ /* 0x000fc80007ffe0ff */
[----:B------:R-:W-:-:S05]  /*1200*/  LEA R2, R21, R2, 0x18 ;  /* 0x0000000215027211 */ /* 0x000fca00078ec0ff */
[----:B------:R-:W-:-:S05]  /*1210*/  IMAD R13, R13, 0x4, R2 ;  /* 0x000000040d0d7824 */ /* 0x000fca00078e0202 */
[----:B------:R0:W-:Y:S02]  /*1220*/  STS [R13], R12 ;  /* 0x0000000c0d007388 */ /* 0x0001e40000000800 */
.L_x_53:
[----:B------:R-:W-:Y:S05]  /*1230*/  BSYNC B0 ;  /* 0x0000000000007941 */ /* 0x000fea0003800000 */
.L_x_52:
[C---:B------:R-:W-:Y:S02]  /*1240*/  ISETP.GE.U32.AND P0, PT, R0.reuse, 0x368, PT ;  /* 0x000003680000780c */ /* 0x040fe40003f06070 */
[----:B------:R-:W-:-:S11]  /*1250*/  IADD3 R0, PT, PT, R0, 0x80, RZ ;  /* 0x0000008000007810 */ /* 0x000fd60007ffe0ff */
[----:B------:R-:W-:Y:S05]  /*1260*/  @!P0 BRA `(.L_x_63) ;  /* 0xfffffff800548947 */ /* 0x000fea000383ffff */
.L_x_51:
[----:B------:R-:W-:Y:S05]  /*1270*/  WARPSYNC.ALL ;  /* 0x0000000000007948 */ /* 0x000fea0003800000 */
[----:B------:R-:W3:Y:S08]  /*1280*/  S2UR UR8, SR_CgaCtaId ;  /* 0x00000000000879c3 */ /* 0x000ef00000008800 */
[----:B------:R-:W-:Y:S06]  /*1290*/  BAR.SYNC.DEFER_BLOCKING 0x0 ;  /* 0x0000000000007b1d */ /* 0x000fec0000010000 */
[----:B------:R-:W-:-:S02]  /*12a0*/  UMOV UR5, 0x400 ;  /* 0x0000040000057882 */ /* 0x000fc40000000000 */
[----:B---3--:R-:W-:-:S09]  /*12b0*/  ULEA UR9, UR8, UR5, 0x18 ;  /* 0x0000000508097291 */ /* 0x008fd2000f8ec0ff */
[----:B------:R-:W3:Y:S02]  /*12c0*/  LDS R0, [UR9+0x14] ;  /* 0x00001409ff007984 */ /* 0x000ee40008000800 */
[----:B---3--:R-:W-:-:S13]  /*12d0*/  ISETP.GE.AND P0, PT, R0, 0x4, PT ;  /* 0x000000040000780c */ /* 0x008fda0003f06270 */
[----:B------:R-:W-:Y:S05]  /*12e0*/  @!P0 BRA `(.L_x_64) ;  /* 0x0000000400388947 */ /* 0x000fea0003800000 */
[----:B01----:R-:W0:Y:S01]  /*12f0*/  LDS R5, [UR9] ;  /* 0x00000009ff057984 */ /* 0x003e220008000800 */
[----:B------:R-:W0:Y:S01]  /*1300*/  LDC.64 R6, c[0x0][0x388] ;  /* 0x0000e200ff067b82 */ /* 0x000e220000000a00 */
[----:B------:R-:W-:Y:S02]  /*1310*/  ISETP.GT.U32.AND P0, PT, R8, 0x3, PT ;  /* 0x000000030800780c */ /* 0x000fe40003f04070 */
[----:B--2---:R-:W1:Y:S01]  /*1320*/  LDS R3, [UR9+0x18] ;  /* 0x00001809ff037984 */ /* 0x004e620008000800 */
[----:B0-----:R-:W-:-:S05]  /*1330*/  IMAD.WIDE R4, R5, 0x4, R6 ;  /* 0x0000000405047825 */ /* 0x001fca00078e0206 */
[----:B-1----:R1:W-:Y:S05]  /*1340*/  STG.E desc[UR6][R4.64], R3 ;  /* 0x0000000304007986 */ /* 0x0023ea000c101906 */
[----:B------:R-:W-:Y:S05]  /*1350*/  @P0 BRA `(.L_x_65) ;  /* 0x0000000400300947 */ /* 0x000fea0003800000 */
[----:B------:R-:W-:Y:S01]  /*1360*/  UIADD3 UR4, UPT, UPT, UR5, 0x4, URZ ;  /* 0x0000000405047890 */ /* 0x000fe2000fffe0ff */
[----:B------:R-:W-:-:S03]  /*1370*/  IMAD.MOV.U32 R2, RZ, RZ, -0x1 ;  /* 0xffffffffff027424 */ /* 0x000fc600078e00ff */
[----:B------:R-:W-:-:S06]  /*1380*/  ULEA UR4, UR8, UR4, 0x18 ;  /* 0x0000000408047291 */ /* 0x000fcc000f8ec0ff */
[----:B------:R-:W-:-:S05]  /*1390*/  LEA R0, R8, UR4, 0x2 ;  /* 0x0000000408007c11 */ /* 0x000fca000f8e10ff */
[----:B------:R-:W0:Y:S02]  /*13a0*/  LDS R9, [R0] ;  /* 0x0000000000097984 */ /* 0x000e240000000800 */
[----:B0-----:R-:W-:-:S05]  /*13b0*/  IMAD.WIDE R6, R9, 0x4, R6 ;  /* 0x0000000409067825 */ /* 0x001fca00078e0206 */
[----:B-1----:R-:W2:Y:S01]  /*13c0*/  ATOMG.E.CAS.STRONG.GPU PT, R5, [R6], R2, R3 ;  /* 0x00000002060573a9 */ /* 0x002ea200001ee103 */
[----:B------:R-:W-:Y:S02]  /*13d0*/  MOV R4, 0xffffffff ;  /* 0xffffffff00047802 */ /* 0x000fe40000000f00 */
[----:B--2---:R-:W-:-:S13]  /*13e0*/  ISETP.NE.AND P0, PT, R5, -0x1, PT ;  /* 0xffffffff0500780c */ /* 0x004fda0003f05270 */
[----:B------:R-:W-:Y:S05]  /*13f0*/  @P0 BRA `(.L_x_66) ;  /* 0x0000000000580947 */ /* 0x000fea0003800000 */
[----:B------:R-:W0:Y:S01]  /*1400*/  S2R R11, SR_LANEID ;  /* 0x00000000000b7919 */ /* 0x000e220000000000 */
[----:B------:R-:W-:Y:S01]  /*1410*/  VOTEU.ANY UR4, UPT, PT ;  /* 0x0000000000047886 */ /* 0x000fe200038e0100 */
[----:B------:R-:W1:Y:S01]  /*1420*/  LDC.64 R4, c[0x0][0x398] ;  /* 0x0000e600ff047b82 */ /* 0x000e620000000a00 */
[----:B------:R-:W0:Y:S08]  /*1430*/  FLO.U32 R2, UR4 ;  /* 0x0000000400027d00 */ /* 0x000e3000080e0000 */
[----:B------:R-:W2:Y:S01]  /*1440*/  POPC R7, UR4 ;  /* 0x0000000400077d09 */ /* 0x000ea20008000000 */
[----:B-1----:R-:W-:Y:S01]  /*1450*/  IMAD.WIDE R4, R3, 0x4, R4 ;  /* 0x0000000403047825 */ /* 0x002fe200078e0204 */
[----:B0-----:R-:W-:-:S13]  /*1460*/  ISETP.EQ.U32.AND P0, PT, R2, R11, PT ;  /* 0x0000000b0200720c */ /* 0x001fda0003f02070 */
[----:B--2---:R-:W2:Y:S01]  /*1470*/  @P0 ATOMG.E.ADD.STRONG.GPU PT, R5, desc[UR6][R4.64], R7 ;  /* 0x80000007040509a8 */ /* 0x004ea200081ef106 */
[----:B------:R-:W-:Y:S01]  /*1480*/  BSSY.RECONVERGENT B0, `(.L_x_67) ;  /* 0x000000c000007945 */ /* 0x000fe20003800200 */
[----:B------:R-:W0:Y:S02]  /*1490*/  S2R R6, SR_LTMASK ;  /* 0x0000000000067919 */ /* 0x000e240000003900 */
[----:B0-----:R-:W-:-:S04]  /*14a0*/  LOP3.LUT R6, R6, UR4, RZ, 0xc0, !PT ;  /* 0x0000000406067c12 */ /* 0x001fc8000f8ec0ff */
[----:B------:R-:W0:Y:S01]  /*14b0*/  POPC R11, R6 ;  /* 0x00000006000b7309 */ /* 0x000e220000000000 */
[----:B--2---:R-:W0:Y:S02]  /*14c0*/  SHFL.IDX PT, R0, R5, R2, 0x1f ;  /* 0x00001f0205007589 */ /* 0x004e2400000e0000 */
[----:B0-----:R-:W-:-:S05]  /*14d0*/  IMAD.IADD R0, R0, 0x1, R11 ;  /* 0x0000000100007824 */ /* 0x001fca00078e020b */
[----:B------:R-:W-:-:S13]  /*14e0*/  ISETP.GT.AND P0, PT, R0, 0x1ff, PT ;  /* 0x000001ff0000780c */ /* 0x000fda0003f04270 */
[----:B------:R-:W-:Y:S05]  /*14f0*/  @P0 BRA `(.L_x_68) ;  /* 0x0000000000100947 */ /* 0x000fea0003800000 */
[----:B------:R-:W0:Y:S01]  /*1500*/  LDC.64 R4, c[0x0][0x390] ;  /* 0x0000e400ff047b82 */ /* 0x000e220000000a00 */
[----:B------:R-:W-:-:S05]  /*1510*/  LEA R3, R3, R0, 0x9 ;  /* 0x0000000003037211 */ /* 0x000fca00078e48ff */
[----:B0-----:R-:W-:-:S05]  /*1520*/  IMAD.WIDE R2, R3, 0x4, R4 ;  /* 0x0000000403027825 */ /* 0x001fca00078e0204 */
[----:B------:R0:W-:Y:S02]  /*1530*/  STG.E desc[UR6][R2.64], R9 ;  /* 0x0000000902007986 */ /* 0x0001e4000c101906 */
.L_x_68:
[----:B------:R-:W-:Y:S05]  /*1540*/  BSYNC.RECONVERGENT B0 ;  /* 0x0000000000007941 */ /* 0x000fea0003800200 */
.L_x_67:
[----:B------:R-:W-:Y:S05]  /*1550*/  BRA `(.L_x_65) ;  /* 0x0000000000b07947 */ /* 0x000fea0003800000 */
.L_x_66:
[----:B------:R-:W-:-:S13]  /*1560*/  ISETP.GE.AND P0, PT, R5, 0x40, PT ;  /* 0x000000400500780c */ /* 0x000fda0003f06270 */
[----:B------:R-:W-:Y:S05]  /*1570*/  @!P0 BRA `(.L_x_69) ;  /* 0x0000000000508947 */ /* 0x000fea0003800000 */
[----:B------:R-:W0:Y:S01]  /*1580*/  LDC.64 R6, c[0x0][0x3a8] ;  /* 0x0000ea00ff067b82 */ /* 0x000e220000000a00 */
[----:B------:R-:W-:-:S04]  /*1590*/  IMAD.SHL.U32 R9, R3, 0x80, RZ ;  /* 0x0000008003097824 */ /* 0x000fc800078e00ff */
[----:B0-----:R-:W-:-:S06]  /*15a0*/  IMAD.WIDE R2, R9, 0x4, R6 ;  /* 0x0000000409027825 */ /* 0x001fcc00078e0206 */
[----:B------:R-:W2:Y:S01]  /*15b0*/  ATOMG.E.CAS.STRONG.GPU PT, R2, [R2], R4, R5 ;  /* 0x00000004020273a9 */ /* 0x000ea200001ee105 */
[----:B------:R-:W-:Y:S01]  /*15c0*/  BSSY B0, `(.L_x_70) ;  /* 0x000000e000007945 */ /* 0x000fe20003800000 */
[----:B--2---:R-:W-:-:S04]  /*15d0*/  ISETP.NE.AND P0, PT, R2, R5, PT ;  /* 0x000000050200720c */ /* 0x004fc80003f05270 */
[----:B------:R-:W-:-:S13]  /*15e0*/  ISETP.EQ.OR P0, PT, R2, -0x1, !P0 ;  /* 0xffffffff0200780c */ /* 0x000fda0004702670 */
[----:B------:R-:W-:Y:S05]  /*15f0*/  @P0 BRA `(.L_x_71) ;  /* 0x0000000000280947 */ /* 0x000fea0003800000 */
[----:B------:R-:W-:-:S07]  /*1600*/  HFMA2 R0, -RZ, RZ, 0, 5.9604644775390625e-08 ;  /* 0x00000001ff007431 */ /* 0x000fce00000001ff */
.L_x_72:
[----:B------:R-:W-:Y:S01]  /*1610*/  IMAD.IADD R3, R9, 0x1, R0 ;  /* 0x0000000109037824 */ /* 0x000fe200078e0200 */
[----:B------:R-:W-:Y:S05]  /*1620*/  YIELD ;  /* 0x0000000000007946 */ /* 0x000fea0003800000 */
[----:B------:R-:W-:-:S06]  /*1630*/  IMAD.WIDE R2, R3, 0x4, R6 ;  /* 0x0000000403027825 */ /* 0x000fcc00078e0206 */
[----:B------:R-:W2:Y:S02]  /*1640*/  ATOMG.E.CAS.STRONG.GPU PT, R2, [R2], R4, R5 ;  /* 0x00000004020273a9 */ /* 0x000ea400001ee105 */
[----:B--2---:R-:W-:-:S04]  /*1650*/  ISETP.NE.AND P0, PT, R2, R5, PT ;  /* 0x000000050200720c */ /* 0x004fc80003f05270 */
[----:B------:R-:W-:-:S04]  /*1660*/  ISETP.EQ.OR P0, PT, R2, -0x1, !P0 ;  /* 0xffffffff0200780c */ /* 0x000fc80004702670 */
[C---:B------:R-:W-:Y:S02]  /*1670*/  ISETP.GT.U32.OR P0, PT, R0.reuse, 0x7e, P0 ;  /* 0x0000007e0000780c */ /* 0x040fe40000704470 */
[----:B------:R-:W-:-:S11]  /*1680*/  IADD3 R0, PT, PT, R0, 0x1, RZ ;  /* 0x0000000100007810 */ /* 0x000fd60007ffe0ff */
[----:B------:R-:W-:Y:S05]  /*1690*/  @!P0 BRA `(.L_x_72) ;  /* 0xfffffffc00dc8947 */ /* 0x000fea000383ffff */
.L_x_71:
[----:B------:R-:W-:Y:S05]  /*16a0*/  BSYNC B0 ;  /* 0x0000000000007941 */ /* 0x000fea0003800000 */
.L_x_70:
[----:B------:R-:W-:Y:S05]  /*16b0*/  BRA `(.L_x_65) ;  /* 0x0000000000587947 */ /* 0x000fea0003800000 */
.L_x_69:
[----:B------:R-:W-:-:S04]  /*16c0*/  ISETP.NE.AND P0, PT, R5, R3, PT ;  /* 0x000000030500720c */ /* 0x000fc80003f05270 */
[----:B------:R-:W-:-:S13]  /*16d0*/  ISETP.EQ.OR P0, PT, R5, -0x2, !P0 ;  /* 0xfffffffe0500780c */ /* 0x000fda0004702670 */
[----:B------:R-:W-:Y:S05]  /*16e0*/  @P0 BRA `(.L_x_73) ;  /* 0x0000000000240947 */ /* 0x000fea0003800000 */
[----:B------:R-:W0:Y:S01]  /*16f0*/  LDC.64 R6, c[0x0][0x3a0] ;  /* 0x0000e800ff067b82 */ /* 0x000e220000000a00 */
[----:B------:R-:W-:Y:S01]  /*1700*/  IMAD R9, R5, 0x40, R3 ;  /* 0x0000004005097824 */ /* 0x000fe200078e0203 */
[----:B------:R-:W-:Y:S01]  /*1710*/  LEA R5, R3, R5, 0x6 ;  /* 0x0000000503057211 */ /* 0x000fe200078e30ff */
[----:B------:R-:W-:Y:S02]  /*1720*/  IMAD.MOV.U32 R11, RZ, RZ, 0x1 ;  /* 0x00000001ff0b7424 */ /* 0x000fe400078e00ff */
[----:B0-----:R-:W-:-:S04]  /*1730*/  IMAD.WIDE R2, R9, 0x4, R6 ;  /* 0x0000000409027825 */ /* 0x001fc800078e0206 */
[----:B------:R-:W-:Y:S01]  /*1740*/  IMAD.WIDE R4, R5, 0x4, R6 ;  /* 0x0000000405047825 */ /* 0x000fe200078e0206 */
[----:B------:R3:W-:Y:S04]  /*1750*/  STG.E desc[UR6][R2.64], R11 ;  /* 0x0000000b02007986 */ /* 0x0007e8000c101906 */
[----:B------:R3:W-:Y:S01]  /*1760*/  STG.E desc[UR6][R4.64], R11 ;  /* 0x0000000b04007986 */ /* 0x0007e2000c101906 */
[----:B------:R-:W-:Y:S05]  /*1770*/  BRA `(.L_x_65) ;  /* 0x0000000000287947 */ /* 0x000fea0003800000 */
.L_x_73:
[----:B------:R-:W-:-:S13]  /*1780*/  ISETP.NE.AND P0, PT, R5, -0x2, PT ;  /* 0xfffffffe0500780c */ /* 0x000fda0003f05270 */
[----:B------:R-:W-:Y:S05]  /*1790*/  @P0 BRA `(.L_x_65) ;  /* 0x0000000000200947 */ /* 0x000fea0003800000 */
[----:B------:R-:W-:-:S05]  /*17a0*/  MOV R2, 0xfffffffe ;  /* 0xfffffffe00027802 */ /* 0x000fca0000000f00 */
[----:B------:R2:W5:Y:S01]  /*17b0*/  ATOMG.E.CAS.STRONG.GPU PT, RZ, [R6], R2, R3 ;  /* 0x0000000206ff73a9 */ /* 0x00056200001ee103 */
[----:B------:R-:W-:Y:S05]  /*17c0*/  BRA `(.L_x_65) ;  /* 0x0000000000147947 */ /* 0x000fea0003800000 */
.L_x_64:
[----:B01----:R-:W0:Y:S01]  /*17d0*/  LDS R5, [UR9] ;  /* 0x00000009ff057984 */ /* 0x003e220008000800 */
[----:B--2---:R-:W0:Y:S01]  /*17e0*/  LDC.64 R2, c[0x0][0x388] ;  /* 0x0000e200ff027b82 */ /* 0x004e220000000a00 */
[----:B------:R-:W-:Y:S02]  /*17f0*/  IMAD.MOV.U32 R7, RZ, RZ, -0x2 ;  /* 0xfffffffeff077424 */ /* 0x000fe400078e00ff */
[----:B0-----:R-:W-:-:S05]  /*1800*/  IMAD.WIDE R2, R5, 0x4, R2 ;  /* 0x0000000405027825 */ /* 0x001fca00078e0202 */
[----:B------:R0:W-:Y:S02]  /*1810*/  STG.E desc[UR6][R2.64], R7 ;  /* 0x0000000702007986 */ /* 0x0001e4000c101906 */
.L_x_65:
[----:B------:R-:W-:Y:S01]  /*1820*/  ISETP.NE.AND P0, PT, R8, RZ, PT ;  /* 0x000000ff0800720c */ /* 0x000fe20003f05270 */
[----:B------:R-:W-:Y:S05]  /*1830*/  WARPSYNC.ALL ;  /* 0x0000000000007948 */ /* 0x000fea0003800000 */
[----:B------:R-:W-:Y:S06]  /*1840*/  BAR.SYNC.DEFER_BLOCKING 0x0 ;  /* 0x0000000000007b1d */ /* 0x000fec0000010000 */
[----:B------:R-:W-:Y:S04]  /*1850*/  BSSY.RECONVERGENT B0, `(.L_x_74) ;  /* 0x0000009000007945 */ /* 0x000fe80003800200 */
[----:B------:R-:W-:Y:S05]  /*1860*/  @P0 BRA `(.L_x_75) ;  /* 0x00000000001c0947 */ /* 0x000fea0003800000 */
[----:B-1-3--:R-:W1:Y:S01]  /*1870*/  LDS R5, [UR9+0x18] ;  /* 0x00001809ff057984 */ /* 0x00ae620008000800 */
[----:B0-2---:R-:W1:Y:S02]  /*1880*/  LDC.64 R2, c[0x0][0x398] ;  /* 0x0000e600ff027b82 */ /* 0x005e640000000a00 */
[----:B-1----:R-:W-:-:S05]  /*1890*/  IMAD.WIDE R2, R5, 0x4, R2 ;  /* 0x0000000405027825 */ /* 0x002fca00078e0202 */
[----:B------:R-:W2:Y:S02]  /*18a0*/  LDG.E R0, desc[UR6][R2.64] ;  /* 0x0000000602007981 */ /* 0x000ea4000c1e1900 */
[----:B--2---:R-:W-:-:S13]  /*18b0*/  ISETP.GE.AND P0, PT, R0, 0x200, PT ;  /* 0x000002000000780c */ /* 0x004fda0003f06270 */
[----:B------:R-:W-:-:S05]  /*18c0*/  @P0 MOV R5, 0x1ff ;  /* 0x000001ff00050802 */ /* 0x000fca0000000f00 */
[----:B------:R4:W-:Y:S02]  /*18d0*/  @P0 STG.E desc[UR6][R2.64], R5 ;  /* 0x0000000502000986 */ /* 0x0009e4000c101906 */
.L_x_75:
[----:B------:R-:W-:Y:S05]  /*18e0*/  BSYNC.RECONVERGENT B0 ;  /* 0x0000000000007941 */ /* 0x000fea0003800200 */
.L_x_74:
[----:B------:R-:W-:Y:S06]  /*18f0*/  BAR.SYNC.DEFER_BLOCKING 0x0 ;  /* 0x0000000000007b1d */ /* 0x000fec0000010000 */
[----:B------:R-:W-:Y:S05]  /*1900*/  EXIT ;  /* 0x000000000000794d */ /* 0x000fea0003800000 */
.L_x_76:
        /* <DEDUP_REMOVED lines=15> */
.L_x_79:


//--------------------- .nv.shared.reserved.0     --------------------------
	.section	.nv.shared.reserved.0,"aw",@nobits
	.weak		__nv_reservedSMEM_offset_0_alias
	.size		__nv_reservedSMEM_offset_0_alias, 0, 64
	.other		__nv_reservedSMEM_offset_0_alias,@"STO_CUDA_RESERVED_SHARED STV_DEFAULT"
__nv_reservedSMEM_offset_0_alias:
	.zero		0
	.zero		64


//--------------------- .nv.global                --------------------------
	.section	.nv.global,"aw",@nobits
.nv.global:
	.type		_ZN30_INTERNAL_b4db7c88_4_k_cu_main6thrust24THRUST_300001_SM_1000_NS12placeholders2_8E,@object
	.size		_ZN30_INTERNAL_b4db7c88_4_k_cu_main6thrust24THRUST_300001_SM_1000_NS12placeholders2_8E,(_ZN30_INTERNAL_b4db7c88_4_k_cu_main4cuda3std3__432_GLOBAL__N__b4db7c88_4_k_cu_main6ignoreE - _ZN30_INTERNAL_b4db7c88_4_k_cu_main6thrust24THRUST_300001_SM_1000_NS12placeholders2_8E)
_ZN30_INTERNAL_b4db7c88_4_k_cu_main6thrust24THRUST_300001_SM_1000_NS12placeholders2_8E:
	.zero		1
	.type		_ZN30_INTERNAL_b4db7c88_4_k_cu_main4cuda3std3__432_GLOBAL__N__b4db7c88_4_k_cu_main6ignoreE,@object
	.size		_ZN30_INTERNAL_b4db7c88_4_k_cu_main4cuda3std3__432_GLOBAL__N__b4db7c88_4_k_cu_main6ignoreE,(_ZN30_INTERNAL_b4db7c88_4_k_cu_main4cuda3std6ranges3__45__cpo4dataE - _ZN30_INTERNAL_b4db7c88_4_k_cu_main4cuda3std3__432_GLOBAL__N__b4db7c88_4_k_cu_main6ignoreE)
_ZN30_INTERNAL_b4db7c88_4_k_cu_main4cuda3std3__432_GLOBAL__N__b4db7c88_4_k_cu_main6ignoreE:
	.zero		1
	.type		_ZN30_INTERNAL_b4db7c88_4_k_cu_main4cuda3std6ranges3__45__cpo4dataE,@object
	.size		_ZN30_INTERNAL_b4db7c88_4_k_cu_main4cuda3std6ranges3__45__cpo4dataE,(_ZN30_INTERNAL_b4db7c88_4_k_cu_main6thrust24THRUST_300001_SM_1000_NS6system3cpp3parE - _ZN30_INTERNAL_b4db7c88_4_k_cu_main4cuda3std6ranges3__45__cpo4dataE)
_ZN30_INTERNAL_b4db7c88_4_k_cu_main4cuda3std6ranges3__45__cpo4dataE:
	.zero		1
	.type		_ZN30_INTERNAL_b4db7c88_4_k_cu_main6thrust24THRUST_300001_SM_1000_NS6system3cpp3parE,@object
	.size		_ZN30_INTERNAL_b4db7c88_4_k_cu_main6thrust24THRUST_300001_SM_1000_NS6system3cpp3parE,(_ZN30_INTERNAL_b4db7c88_4_k_cu_main4cuda3std3__45__cpo5beginE - _ZN30_INTERNAL_b4db7c88_4_k_cu_main6thrust24THRUST_300001_SM_1000_NS6system3cpp3parE)
_ZN30_INTERNAL_b4db7c88_4_k_cu_main6thrust24THRUST_300001_SM_1000_NS6system3cpp3parE:
	.zero		1
	.type		_ZN30_INTERNAL_b4db7c88_4_k_cu_main4cuda3std3__45__cpo5beginE,@object
	.size		_ZN30_INTERNAL_b4db7c88_4_k_cu_main4cuda3std3__45__cpo5beginE,(_ZN30_INTERNAL_b4db7c88_4_k_cu_main4cuda3std6ranges3__45__cpo5beginE - _ZN30_INTERNAL_b4db7c88_4_k_cu_main4cuda3std3__45__cpo5beginE)
_ZN30_INTERNAL_b4db7c88_4_k_cu_main4cuda3std3__45__cpo5beginE:
	.zero		1
	.type		_ZN30_INTERNAL_b4db7c88_4_k_cu_main4cuda3std6ranges3__45__cpo5beginE,@object
	.size		_ZN30_INTERNAL_b4db7c88_4_k_cu_main4cuda3std6ranges3__45__cpo5beginE,(_ZN30_INTERNAL_b4db7c88_4_k_cu_main6thrust24THRUST_300001_SM_1000_NS6deviceE - _ZN30_INTERNAL_b4db7c88_4_k_cu_main4cuda3std6ranges3__45__cpo5beginE)
_ZN30_INTERNAL_b4db7c88_4_k_cu_main4cuda3std6ranges3__45__cpo5beginE:
	.zero		1
	.type		_ZN30_INTERNAL_b4db7c88_4_k_cu_main6thrust24THRUST_300001_SM_1000_NS6deviceE,@object
	.size		_ZN30_INTERNAL_b4db7c88_4_k_cu_main6thrust24THRUST_300001_SM_1000_NS6deviceE,(_ZN30_INTERNAL_b4db7c88_4_k_cu_main4cuda3std3__47nulloptE - _ZN30_INTERNAL_b4db7c88_4_k_cu_main6thrust24THRUST_300001_SM_1000_NS6deviceE)
_ZN30_INTERNAL_b4db7c88_4_k_cu_main6thrust24THRUST_300001_SM_1000_NS6deviceE:
	.zero		1
	.type		_ZN30_INTERNAL_b4db7c88_4_k_cu_main4cuda3std3__47nulloptE,@object
	.size		_ZN30_INTERNAL_b4db7c88_4_k_cu_main4cuda3std3__47nulloptE,(_ZN30_INTERNAL_b4db7c88_4_k_cu_main4cuda3std6ranges3__45__cpo8distanceE - _ZN30_INTERNAL_b4db7c88_4_k_cu_main4cuda3std3__47nulloptE)
_ZN30_INTERNAL_b4db7c88_4_k_cu_main4cuda3std3__47nulloptE:
	.zero		1
	.type		_ZN30_INTERNAL_b4db7c88_4_k_cu_main4cuda3std6ranges3__45__cpo8distanceE,@object
	.size		_ZN30_INTERNAL_b4db7c88_4_k_cu_main4cuda3std6ranges3__45__cpo8distanceE,(_ZN30_INTERNAL_b4db7c88_4_k_cu_main6thrust24THRUST_300001_SM_1000_NS12placeholders2_4E - _ZN30_INTERNAL_b4db7c88_4_k_cu_main4cuda3std6ranges3__45__cpo8distanceE)
_ZN30_INTERNAL_b4db7c88_4_k_cu_main4cuda3std6ranges3__45__cpo8distanceE:
	.zero		1
	.type		_ZN30_INTERNAL_b4db7c88_4_k_cu_main6thrust24THRUST_300001_SM_1000_NS12placeholders2_4E,@object
	.size		_ZN30_INTERNAL_b4db7c88_4_k_cu_main6thrust24THRUST_300001_SM_1000_NS12placeholders2_4E,(_ZN30_INTERNAL_b4db7c88_4_k_cu_main4cuda3std3__45__cpo6rbeginE - _ZN30_INTERNAL_b4db7c88_4_k_cu_main6thrust24THRUST_300001_SM_1000_NS12placeholders2_4E)
_ZN30_INTERNAL_b4db7c88_4_k_cu_main6thrust24THRUST_300001_SM_1000_NS12placeholders2_4E:
	.zero		1
	.type		_ZN30_INTERNAL_b4db7c88_4_k_cu_main4cuda3std3__45__cpo6rbeginE,@object
	.size		_ZN30_INTERNAL_b4db7c88_4_k_cu_main4cuda3std3__45__cpo6rbeginE,(_ZN30_INTERNAL_b4db7c88_4_k_cu_main4cuda3std6ranges3__45__cpo7advanceE - _ZN30_INTERNAL_b4db7c88_4_k_cu_main4cuda3std3__45__cpo6rbeginE)
_ZN30_INTERNAL_b4db7c88_4_k_cu_main4cuda3std3__45__cpo6rbeginE:
	.zero		1
	.type		_ZN30_INTERNAL_b4db7c88_4_k_cu_main4cuda3std6ranges3__45__cpo7advanceE,@object
	.size		_ZN30_INTERNAL_b4db7c88_4_k_cu_main4cuda3std6ranges3__45__cpo7advanceE,(_ZN30_INTERNAL_b4db7c88_4_k_cu_main6thrust24THRUST_300001_SM_1000_NS12placeholders3_10E - _ZN30_INTERNAL_b4db7c88_4_k_cu_main4cuda3std6ranges3__45__cpo7advanceE)
_ZN30_INTERNAL_b4db7c88_4_k_cu_main4cuda3std6ranges3__45__cpo7advanceE:
	.zero		1
	.type		_ZN30_INTERNAL_b4db7c88_4_k_cu_main6thrust24THRUST_300001_SM_1000_NS12placeholders3_10E,@object
	.size		_ZN30_INTERNAL_b4db7c88_4_k_cu_main6thrust24THRUST_300001_SM_1000_NS12placeholders3_10E,(_ZN30_INTERNAL_b4db7c88_4_k_cu_main4cuda3std3__48in_placeE - _ZN30_INTERNAL_b4db7c88_4_k_cu_main6thrust24THRUST_300001_SM_1000_NS12placeholders3_10E)
_ZN30_INTERNAL_b4db7c88_4_k_cu_main6thrust24THRUST_300001_SM_1000_NS12placeholders3_10E:
	.zero		1
	.type		_ZN30_INTERNAL_b4db7c88_4_k_cu_main4cuda3std3__48in_placeE,@object
	.size		_ZN30_INTERNAL_b4db7c88_4_k_cu_main4cuda3std3__48in_placeE,(_ZN30_INTERNAL_b4db7c88_4_k_cu_main4cuda3std6ranges3__45__cpo4sizeE - _ZN30_INTERNAL_b4db7c88_4_k_cu_main4cuda3std3__48in_placeE)
_ZN30_INTERNAL_b4db7c88_4_k_cu_main4cuda3std3__48in_placeE:
	.zero		1
	.type		_ZN30_INTERNAL_b4db7c88_4_k_cu_main4cuda3std6ranges3__45__cpo4sizeE,@object
	.size		_ZN30_INTERNAL_b4db7c88_4_k_cu_main4cuda3std6ranges3__45__cpo4sizeE,(_ZN30_INTERNAL_b4db7c88_4_k_cu_main6thrust24THRUST_300001_SM_1000_NS12placeholders2_2E - _ZN30_INTERNAL_b4db7c88_4_k_cu_main4cuda3std6ranges3__45__cpo4sizeE)
_ZN30_INTERNAL_b4db7c88_4_k_cu_main4cuda3std6ranges3__45__cpo4sizeE:
	.zero		1
	.type		_ZN30_INTERNAL_b4db7c88_4_k_cu_main6thrust24THRUST_300001_SM_1000_NS12placeholders2_2E,@object
	.size		_ZN30_INTERNAL_b4db7c88_4_k_cu_main6thrust24THRUST_300001_SM_1000_NS12placeholders2_2E,(_ZN30_INTERNAL_b4db7c88_4_k_cu_main4cuda3std3__45__cpo6cbeginE - _ZN30_INTERNAL_b4db7c88_4_k_cu_main6thrust24THRUST_300001_SM_1000_NS12placeholders2_2E)
_ZN30_INTERNAL_b4db7c88_4_k_cu_main6thrust24THRUST_300001_SM_1000_NS12placeholders2_2E:
	.zero		1
	.type		_ZN30_INTERNAL_b4db7c88_4_k_cu_main4cuda3std3__45__cpo6cbeginE,@object
	.size		_ZN30_INTERNAL_b4db7c88_4_k_cu_main4cuda3std3__45__cpo6cbeginE,(_ZN30_INTERNAL_b4db7c88_4_k_cu_main4cuda3std6ranges3__45__cpo6cbeginE - _ZN30_INTERNAL_b4db7c88_4_k_cu_main4cuda3std3__45__cpo6cbeginE)
_ZN30_INTERNAL_b4db7c88_4_k_cu_main4cuda3std3__45__cpo6cbeginE:
	.zero		1
	.type		_ZN30_INTERNAL_b4db7c88_4_k_cu_main4cuda3std6ranges3__45__cpo6cbeginE,@object
	.size		_ZN30_INTERNAL_b4db7c88_4_k_cu_main4cuda3std6ranges3__45__cpo6cbeginE,(_ZN30_INTERNAL_b4db7c88_4_k_cu_main6thrust24THRUST_300001_SM_1000_NS12placeholders2_6E - _ZN30_INTERNAL_b4db7c88_4_k_cu_main4cuda3std6ranges3__45__cpo6cbeginE)
_ZN30_INTERNAL_b4db7c88_4_k_cu_main4cuda3std6ranges3__45__cpo6cbeginE:
	.zero		1
	.type		_ZN30_INTERNAL_b4db7c88_4_k_cu_main6thrust24THRUST_300001_SM_1000_NS12placeholders2_6E,@object
	.size		_ZN30_INTERNAL_b4db7c88_4_k_cu_main6thrust24THRUST_300001_SM_1000_NS12placeholders2_6E,(_ZN30_INTERNAL_b4db7c88_4_k_cu_main4cuda3std3__45__cpo7crbeginE - _ZN30_INTERNAL_b4db7c88_4_k_cu_main6thrust24THRUST_300001_SM_1000_NS12placeholders2_6E)
_ZN30_INTERNAL_b4db7c88_4_k_cu_main6thrust24THRUST_300001_SM_1000_NS12placeholders2_6E:
	.zero		1
	.type		_ZN30_INTERNAL_b4db7c88_4_k_cu_main4cuda3std3__45__cpo7crbeginE,@object
	.size		_ZN30_INTERNAL_b4db7c88_4_k_cu_main4cuda3std3__45__cpo7crbeginE,(_ZN30_INTERNAL_b4db7c88_4_k_cu_main4cuda3std6ranges3__45__cpo4nextE - _ZN30_INTERNAL_b4db7c88_4_k_cu_main4cuda3std3__45__cpo7crbeginE)
_ZN30_INTERNAL_b4db7c88_4_k_cu_main4cuda3std3__45__cpo7crbeginE:
	.zero		1
	.type		_ZN30_INTERNAL_b4db7c88_4_k_cu_main4cuda3std6ranges3__45__cpo4nextE,@object
	.size		_ZN30_INTERNAL_b4db7c88_4_k_cu_main4cuda3std6ranges3__45__cpo4nextE,(_ZN30_INTERNAL_b4db7c88_4_k_cu_main4cuda3std6ranges3__45__cpo4swapE - _ZN30_INTERNAL_b4db7c88_4_k_cu_main4cuda3std6ranges3__45__cpo4nextE)
_ZN30_INTERNAL_b4db7c88_4_k_cu_main4cuda3std6ranges3__45__cpo4nextE:
	.zero		1
	.type		_ZN30_INTERNAL_b4db7c88_4_k_cu_main4cuda3std6ranges3__45__cpo4swapE,@object
	.size		_ZN30_INTERNAL_b4db7c88_4_k_cu_main4cuda3std6ranges3__45__cpo4swapE,(_ZN30_INTERNAL_b4db7c88_4_k_cu_main6thrust24THRUST_300001_SM_1000_NS8cuda_cub10par_nosyncE - _ZN30_INTERNAL_b4db7c88_4_k_cu_main4cuda3std6ranges3__45__cpo4swapE)
_ZN30_INTERNAL_b4db7c88_4_k_cu_main4cuda3std6ranges3__45__cpo4swapE:
	.zero		1
	.type		_ZN30_INTERNAL_b4db7c88_4_k_cu_main6thrust24THRUST_300001_SM_1000_NS8cuda_cub10par_nosyncE,@object
	.size		_ZN30_INTERNAL_b4db7c88_4_k_cu_main6thrust24THRUST_300001_SM_1000_NS8cuda_cub10par_nosyncE,(_ZN30_INTERNAL_b4db7c88_4_k_cu_main6thrust24THRUST_300001_SM_1000_NS3seqE - _ZN30_INTERNAL_b4db7c88_4_k_cu_main6thrust24THRUST_300001_SM_1000_NS8cuda_cub10par_nosyncE)
_ZN30_INTERNAL_b4db7c88_4_k_cu_main6thrust24THRUST_300001_SM_1000_NS8cuda_cub10par_nosyncE:
	.zero		1
	.type		_ZN30_INTERNAL_b4db7c88_4_k_cu_main6thrust24THRUST_300001_SM_1000_NS3seqE,@object
	.size		_ZN30_INTERNAL_b4db7c88_4_k_cu_main6thrust24THRUST_300001_SM_1000_NS3seqE,(_ZN30_INTERNAL_b4db7c88_4_k_cu_main4cuda3std3__420unreachable_sentinelE - _ZN30_INTERNAL_b4db7c88_4_k_cu_main6thrust24THRUST_300001_SM_1000_NS3seqE)
_ZN30_INTERNAL_b4db7c88_4_k_cu_main6thrust24THRUST_300001_SM_1000_NS3seqE:
	.zero		1
	.type		_ZN30_INTERNAL_b4db7c88_4_k_cu_main4cuda3std3__420unreachable_sentinelE,@object
	.size		_ZN30_INTERNAL_b4db7c88_4_k_cu_main4cuda3std3__420unreachable_sentinelE,(_ZN30_INTERNAL_b4db7c88_4_k_cu_main4cuda3std6ranges3__45__cpo5ssizeE - _ZN30_INTERNAL_b4db7c88_4_k_cu_main4cuda3std3__420unreachable_sentinelE)
_ZN30_INTERNAL_b4db7c88_4_k_cu_main4cuda3std3__420unreachable_sentinelE:
	.zero		1
	.type		_ZN30_INTERNAL_b4db7c88_4_k_cu_main4cuda3std6ranges3__45__cpo5ssizeE,@object
	.size		_ZN30_INTERNAL_b4db7c88_4_k_cu_main4cuda3std6ranges3__45__cpo5ssizeE,(_ZN30_INTERNAL_b4db7c88_4_k_cu_main6thrust24THRUST_300001_SM_1000_NS12placeholders2_3E - _ZN30_INTERNAL_b4db7c88_4_k_cu_main4cuda3std6ranges3__45__cpo5ssizeE)
_ZN30_INTERNAL_b4db7c88_4_k_cu_main4cuda3std6ranges3__45__cpo5ssizeE:
	.zero		1
	.type		_ZN30_INTERNAL_b4db7c88_4_k_cu_main6thrust24THRUST_300001_SM_1000_NS12placeholders2_3E,@object
	.size		_ZN30_INTERNAL_b4db7c88_4_k_cu_main6thrust24THRUST_300001_SM_1000_NS12placeholders2_3E,(_ZN30_INTERNAL_b4db7c88_4_k_cu_main4cuda3std3__45__cpo4cendE - _ZN30_INTERNAL_b4db7c88_4_k_cu_main6thrust24THRUST_300001_SM_1000_NS12placeholders2_3E)
_ZN30_INTERNAL_b4db7c88_4_k_cu_main6thrust24THRUST_300001_SM_1000_NS12placeholders2_3E:
	.zero		1
	.type		_ZN30_INTERNAL_b4db7c88_4_k_cu_main4cuda3std3__45__cpo4cendE,@object
	.size		_ZN30_INTERNAL_b4db7c88_4_k_cu_main4cuda3std3__45__cpo4cendE,(_ZN30_INTERNAL_b4db7c88_4_k_cu_main4cuda3std6ranges3__45__cpo4cendE - _ZN30_INTERNAL_b4db7c88_4_k_cu_main4cuda3std3__45__cpo4cendE)
_ZN30_INTERNAL_b4db7c88_4_k_cu_main4cuda3std3__45__cpo4cendE:
	.zero		1
	.type		_ZN30_INTERNAL_b4db7c88_4_k_cu_main4cuda3std6ranges3__45__cpo4cendE,@object
	.size		_ZN30_INTERNAL_b4db7c88_4_k_cu_main4cuda3std6ranges3__45__cpo4cendE,(_ZN30_INTERNAL_b4db7c88_4_k_cu_main6thrust24THRUST_300001_SM_1000_NS12placeholders2_7E - _ZN30_INTERNAL_b4db7c88_4_k_cu_main4cuda3std6ranges3__45__cpo4cendE)
_ZN30_INTERNAL_b4db7c88_4_k_cu_main4cuda3std6ranges3__45__cpo4cendE:
	.zero		1
	.type		_ZN30_INTERNAL_b4db7c88_4_k_cu_main6thrust24THRUST_300001_SM_1000_NS12placeholders2_7E,@object
	.size		_ZN30_INTERNAL_b4db7c88_4_k_cu_main6thrust24THRUST_300001_SM_1000_NS12placeholders2_7E,(_ZN30_INTERNAL_b4db7c88_4_k_cu_main4cuda3std3__45__cpo5crendE - _ZN30_INTERNAL_b4db7c88_4_k_cu_main6thrust24THRUST_300001_SM_1000_NS12placeholders2_7E)
_ZN30_INTERNAL_b4db7c88_4_k_cu_main6thrust24THRUST_300001_SM_1000_NS12placeholders2_7E:
	.zero		1
	.type		_ZN30_INTERNAL_b4db7c88_4_k_cu_main4cuda3std3__45__cpo5crendE,@object
	.size		_ZN30_INTERNAL_b4db7c88_4_k_cu_main4cuda3std3__45__cpo5crendE,(_ZN30_INTERNAL_b4db7c88_4_k_cu_main4cuda3std6ranges3__45__cpo4prevE - _ZN30_INTERNAL_b4db7c88_4_k_cu_main4cuda3std3__45__cpo5crendE)
_ZN30_INTERNAL_b4db7c88_4_k_cu_main4cuda3std3__45__cpo5crendE:
	.zero		1
	.type		_ZN30_INTERNAL_b4db7c88_4_k_cu_main4cuda3std6ranges3__45__cpo4prevE,@object
	.size		_ZN30_INTERNAL_b4db7c88_4_k_cu_main4cuda3std6ranges3__45__cpo4prevE,(_ZN30_INTERNAL_b4db7c88_4_k_cu_main4cuda3std6ranges3__45__cpo9iter_moveE - _ZN30_INTERNAL_b4db7c88_4_k_cu_main4cuda3std6ranges3__45__cpo4prevE)
_ZN30_INTERNAL_b4db7c88_4_k_cu_main4cuda3std6ranges3__45__cpo4prevE:
	.zero		1
	.type		_ZN30_INTERNAL_b4db7c88_4_k_cu_main4cuda3std6ranges3__45__cpo9iter_moveE,@object
	.size		_ZN30_INTERNAL_b4db7c88_4_k_cu_main4cuda3std6ranges3__45__cpo9iter_moveE,(_ZN30_INTERNAL_b4db7c88_4_k_cu_main6thrust24THRUST_300001_SM_1000_NS6system6detail10sequential3seqE - _ZN30_INTERNAL_b4db7c88_4_k_cu_main4cuda3std6ranges3__45__cpo9iter_moveE)
_ZN30_INTERNAL_b4db7c88_4_k_cu_main4cuda3std6ranges3__45__cpo9iter_moveE:
	.zero		1
	.type		_ZN30_INTERNAL_b4db7c88_4_k_cu_main6thrust24THRUST_300001_SM_1000_NS6system6detail10sequential3seqE,@object
	.size		_ZN30_INTERNAL_b4db7c88_4_k_cu_main6thrust24THRUST_300001_SM_1000_NS6system6detail10sequential3seqE,(_ZN30_INTERNAL_b4db7c88_4_k_cu_main6thrust24THRUST_300001_SM_1000_NS12placeholders2_9E - _ZN30_INTERNAL_b4db7c88_4_k_cu_main6thrust24THRUST_300001_SM_1000_NS6system6detail10sequential3seqE)
_ZN30_INTERNAL_b4db7c88_4_k_cu_main6thrust24THRUST_300001_SM_1000_NS6system6detail10sequential3seqE:
	.zero		1
	.type		_ZN30_INTERNAL_b4db7c88_4_k_cu_main6thrust24THRUST_300001_SM_1000_NS12placeholders2_9E,@object
	.size		_ZN30_INTERNAL_b4db7c88_4_k_cu_main6thrust24THRUST_300001_SM_1000_NS12placeholders2_9E,(_ZN30_INTERNAL_b4db7c88_4_k_cu_main4cuda3std3__419piecewise_constructE - _ZN30_INTERNAL_b4db7c88_4_k_cu_main6thrust24THRUST_300001_SM_1000_NS12placeholders2_9E)
_ZN30_INTERNAL_b4db7c88_4_k_cu_main6thrust24THRUST_300001_SM_1000_NS12placeholders2_9E:
	.zero		1
	.type		_ZN30_INTERNAL_b4db7c88_4_k_cu_main4cuda3std3__419piecewise_constructE,@object
	.size		_ZN30_INTERNAL_b4db7c88_4_k_cu_main4cuda3std3__419piecewise_constructE,(_ZN30_INTERNAL_b4db7c88_4_k_cu_main4cuda3std6ranges3__45__cpo5cdataE - _ZN30_INTERNAL_b4db7c88_4_k_cu_main4cuda3std3__419piecewise_constructE)
_ZN30_INTERNAL_b4db7c88_4_k_cu_main4cuda3std3__419piecewise_constructE:
	.zero		1
	.type		_ZN30_INTERNAL_b4db7c88_4_k_cu_main4cuda3std6ranges3__45__cpo5cdataE,@object
	.size		_ZN30_INTERNAL_b4db7c88_4_k_cu_main4cuda3std6ranges3__45__cpo5cdataE,(_ZN30_INTERNAL_b4db7c88_4_k_cu_main6thrust24THRUST_300001_SM_1000_NS12placeholders2_1E - _ZN30_INTERNAL_b4db7c88_4_k_cu_main4cuda3std6ranges3__45__cpo5cdataE)
_ZN30_INTERNAL_b4db7c88_4_k_cu_main4cuda3std6ranges3__45__cpo5cdataE:
	.zero		1
	.type		_ZN30_INTERNAL_b4db7c88_4_k_cu_main6thrust24THRUST_300001_SM_1000_NS12placeholders2_1E,@object
	.size		_ZN30_INTERNAL_b4db7c88_4_k_cu_main6thrust24THRUST_300001_SM_1000_NS12placeholders2_1E,(_ZN30_INTERNAL_b4db7c88_4_k_cu_main4cuda3std3__45__cpo3endE - _ZN30_INTERNAL_b4db7c88_4_k_cu_main6thrust24THRUST_300001_SM_1000_NS12placeholders2_1E)
_ZN30_INTERNAL_b4db7c88_4_k_cu_main6thrust24THRUST_300001_SM_1000_NS12placeholders2_1E:
	.zero		1
	.type		_ZN30_INTERNAL_b4db7c88_4_k_cu_main4cuda3std3__45__cpo3endE,@object
	.size		_ZN30_INTERNAL_b4db7c88_4_k_cu_main4cuda3std3__45__cpo3endE,(_ZN30_INTERNAL_b4db7c88_4_k_cu_main4cuda3std6ranges3__45__cpo3endE - _ZN30_INTERNAL_b4db7c88_4_k_cu_main4cuda3std3__45__cpo3endE)
_ZN30_INTERNAL_b4db7c88_4_k_cu_main4cuda3std3__45__cpo3endE:
	.zero		1
	.type		_ZN30_INTERNAL_b4db7c88_4_k_cu_main4cuda3std6ranges3__45__cpo3endE,@object
	.size		_ZN30_INTERNAL_b4db7c88_4_k_cu_main4cuda3std6ranges3__45__cpo3endE,(_ZN30_INTERNAL_b4db7c88_4_k_cu_main6thrust24THRUST_300001_SM_1000_NS12placeholders2_5E - _ZN30_INTERNAL_b4db7c88_4_k_cu_main4cuda3std6ranges3__45__cpo3endE)
_ZN30_INTERNAL_b4db7c88_4_k_cu_main4cuda3std6ranges3__45__cpo3endE:
	.zero		1
	.type		_ZN30_INTERNAL_b4db7c88_4_k_cu_main6thrust24THRUST_300001_SM_1000_NS12placeholders2_5E,@object
	.size		_ZN30_INTERNAL_b4db7c88_4_k_cu_main6thrust24THRUST_300001_SM_1000_NS12placeholders2_5E,(_ZN30_INTERNAL_b4db7c88_4_k_cu_main4cuda3std3__45__cpo4rendE - _ZN30_INTERNAL_b4db7c88_4_k_cu_main6thrust24THRUST_300001_SM_1000_NS12placeholders2_5E)
_ZN30_INTERNAL_b4db7c88_4_k_cu_main6thrust24THRUST_300001_SM_1000_NS12placeholders2_5E:
	.zero		1
	.type		_ZN30_INTERNAL_b4db7c88_4_k_cu_main4cuda3std3__45__cpo4rendE,@object
	.size		_ZN30_INTERNAL_b4db7c88_4_k_cu_main4cuda3std3__45__cpo4rendE,(_ZN30_INTERNAL_b4db7c88_4_k_cu_main4cuda3std6ranges3__45__cpo9iter_swapE - _ZN30_INTERNAL_b4db7c88_4_k_cu_main4cuda3std3__45__cpo4rendE)
_ZN30_INTERNAL_b4db7c88_4_k_cu_main4cuda3std3__45__cpo4rendE:
	.zero		1
	.type		_ZN30_INTERNAL_b4db7c88_4_k_cu_main4cuda3std6ranges3__45__cpo9iter_swapE,@object
	.size		_ZN30_INTERNAL_b4db7c88_4_k_cu_main4cuda3std6ranges3__45__cpo9iter_swapE,(_ZN30_INTERNAL_b4db7c88_4_k_cu_main4cuda3std3__48unexpectE - _ZN30_INTERNAL_b4db7c88_4_k_cu_main4cuda3std6ranges3__45__cpo9iter_swapE)
_ZN30_INTERNAL_b4db7c88_4_k_cu_main4cuda3std6ranges3__45__cpo9iter_swapE:
	.zero		1
	.type		_ZN30_INTERNAL_b4db7c88_4_k_cu_main4cuda3std3__48unexpectE,@object
	.size		_ZN30_INTERNAL_b4db7c88_4_k_cu_main4cuda3std3__48unexpectE,(_ZN30_INTERNAL_b4db7c88_4_k_cu_main6thrust24THRUST_300001_SM_1000_NS8cuda_cub3parE - _ZN30_INTERNAL_b4db7c88_4_k_cu_main4cuda3std3__48unexpectE)
_ZN30_INTERNAL_b4db7c88_4_k_cu_main4cuda3std3__48unexpectE:
	.zero		1
	.type		_ZN30_INTERNAL_b4db7c88_4_k_cu_main6thrust24THRUST_300001_SM_1000_NS8cuda_cub3parE,@object
	.size		_ZN30_INTERNAL_b4db7c88_4_k_cu_main6thrust24THRUST_300001_SM_1000_NS8cuda_cub3parE,(.L_29 - _ZN30_INTERNAL_b4db7c88_4_k_cu_main6thrust24THRUST_300001_SM_1000_NS8cuda_cub3parE)
_ZN30_INTERNAL_b4db7c88_4_k_cu_main6thrust24THRUST_300001_SM_1000_NS8cuda_cub3parE:
	.zero		1
.L_29:


//--------------------- .nv.shared._Z18INDEXING_STRUCTUREPdPiS_S0_S0_P14IndexStructurePS2_S3_ --------------------------
	.section	.nv.shared._Z18INDEXING_STRUCTUREPdPiS_S0_S0_P14IndexStructurePS2_S3_,"aw",@nobits
	.sectionflags	@""
	.align	4
.nv.shared._Z18INDEXING_STRUCTUREPdPiS_S0_S0_P14IndexStructurePS2_S3_:
	.zero		1028


//--------------------- .nv.shared._Z6DBSCANPdPiS0_S0_S0_S0_S0_S0_P14IndexStructurePS2_S3_ --------------------------
	.section	.nv.shared._Z6DBSCANPdPiS0_S0_S0_S0_S0_S0_P14IndexStructurePS2_S3_,"aw",@nobits
	.sectionflags	@""
	.align	8
.nv.shared._Z6DBSCANPdPiS0_S0_S0_S0_S0_S0_P14IndexStructurePS2_S3_:
	.zero		1076


//--------------------- .nv.constant0._ZN3cub18CUB_300001_SM_10006detail11EmptyKernelIvEEvv --------------------------
	.section	.nv.constant0._ZN3cub18CUB_300001_SM_10006detail11EmptyKernelIvEEvv,"a",@progbits
	.sectionflags	@""
	.align	4
.nv.constant0._ZN3cub18CUB_300001_SM_10006detail11EmptyKernelIvEEvv:
	.zero		896


//--------------------- .nv.constant0._Z18INDEXING_STRUCTUREPdPiS_S0_S0_P14IndexStructurePS2_S3_ --------------------------
	.section	.nv.constant0._Z18INDEXING_STRUCTUREPdPiS_S0_S0_P14IndexStructurePS2_S3_,"a",@progbits
	.sectionflags	@""
	.align	4
.nv.constant0._Z18INDEXING_STRUCTUREPdPiS_S0_S0_P14IndexStructurePS2_S3_:
	.zero		960


//--------------------- .nv.constant0._Z6DBSCANPdPiS0_S0_S0_S0_S0_S0_P14IndexStructurePS2_S3_ --------------------------
	.section	.nv.constant0._Z6DBSCANPdPiS0_S0_S0_S0_S0_S0_P14IndexStructurePS2_S3_,"a",@progbits
	.sectionflags	@""
	.align	4
.nv.constant0._Z6DBSCANPdPiS0_S0_S0_S0_S0_S0_P14IndexStructurePS2_S3_:
	.zero		984


//--------------------- SYMBOLS --------------------------

	.type		.nv.reservedSmem.offset0,@object
	.size		.nv.reservedSmem.offset0,0x4
	.type		.nv.reservedSmem.cap,@object
	.size		.nv.reservedSmem.cap,0x4
	.type		free,@function
